// auto-generated by cutlass_sweep.sparse_gemm — config: {"arch": "sm_90", "cluster_m": 1, "cluster_n": 2, "dtype": "fp16", "tile_k": 64, "tile_m": 64, "tile_n": 128}
#include "cutlass/cutlass.h"
#include "cutlass/gemm/collective/collective_builder.hpp"
#include "cutlass/gemm/device/gemm_universal_adapter.h"
#include "cutlass/gemm/kernel/gemm_universal.hpp"
#include "cutlass/epilogue/collective/collective_builder.hpp"

using Elem = cutlass::half_t;
using Acc  = float;
using TileShape    = cute::Shape<cute::_64, cute::_128, cute::_64>;
using ClusterShape = cute::Shape<cute::_1, cute::_2, cute::_1>;

using CollectiveEpilogue = typename cutlass::epilogue::collective::CollectiveBuilder<
    cutlass::arch::Sm90, cutlass::arch::OpClassSparseTensorOp,
    TileShape, ClusterShape,
    cutlass::epilogue::collective::EpilogueTileAuto,
    Acc, Acc,
    Acc, cutlass::layout::ColumnMajor, 128 / cutlass::sizeof_bits<Acc>::value,
    Acc, cutlass::layout::ColumnMajor, 128 / cutlass::sizeof_bits<Acc>::value,
    cutlass::epilogue::collective::EpilogueScheduleAuto
  >::CollectiveOp;

using CollectiveMainloop = typename cutlass::gemm::collective::CollectiveBuilder<
    cutlass::arch::Sm90, cutlass::arch::OpClassSparseTensorOp,
    Elem, cutlass::layout::RowMajor, 128 / cutlass::sizeof_bits<Elem>::value,
    Elem, cutlass::layout::ColumnMajor, 128 / cutlass::sizeof_bits<Elem>::value,
    Acc,
    TileShape, ClusterShape,
    cutlass::gemm::collective::StageCountAutoCarveout<static_cast<int>(sizeof(typename CollectiveEpilogue::SharedStorage))>,
    cutlass::gemm::collective::KernelScheduleAuto
  >::CollectiveOp;

using GemmKernel = cutlass::gemm::kernel::GemmUniversal<
    cute::Shape<int,int,int,int>,
    CollectiveMainloop,
    CollectiveEpilogue
>;
using Gemm = cutlass::gemm::device::GemmUniversalAdapter<GemmKernel>;

auto* _anchor = &cutlass::device_kernel<GemmKernel>;


// ===== COMPILED SASS (sm_90a) =====

	.target	sm_90a

	.elftype	@"ET_EXEC"


//--------------------- .note.nv.tkinfo           --------------------------
	.section	.note.nv.tkinfo,"",@"SHT_NOTE"
	.sectionflags	@"SHF_NOTE_NV_TKINFO"
	.tkinfo
        /*0018*/ 	.word	0x00000002
        /*0030*/ 	.string	""
        /*0030*/ 	.string	"ptxas"
        /*0030*/ 	.string	"Cuda compilation tools, release 13.0, V13.0.88"
        /*0030*/ 	.string	"Build cuda_13.0.r13.0/compiler.36424714_0"
        /*0030*/ 	.string	"-arch sm_90a -m 64 "



//--------------------- .note.nv.cuinfo           --------------------------
	.section	.note.nv.cuinfo,"",@"SHT_NOTE"
	.sectionflags	@"SHF_NOTE_NV_CUINFO"
        /*0018*/ 	.short	0x0002
        /*001a*/ 	.short	0x005a
        /*001c*/ 	.short	0x0082
	.zero		2


//--------------------- .nv.info                  --------------------------
	.section	.nv.info,"",@"SHT_CUDA_INFO"
	.align	4


	//----- nvinfo : EIATTR_REGCOUNT
	.align		4
        /*0000*/ 	.byte	0x04, 0x2f
        /*0002*/ 	.short	(.L_12 - .L_11)
	.align		4
.L_11:
        /*0004*/ 	.word	index@(_ZN7cutlass13device_kernelINS_4gemm6kernel13GemmUniversalIN4cute5tupleIJiiiiEEENS1_10collective13CollectiveMmaINS1_40MainloopSm90TmaGmmaWarpSpecializedSparseILi11ENS5_IJNS4_1CILi1EEENSA_ILi2EEESB_EEENS1_32KernelTmaWarpSpecializedPingpongEEENS5_IJNSA_ILi64EEENSA_ILi128EEESG_EEENS_6half_tENS5_IJNS4_6LayoutINS5_IJiNS5_IJSC_iEEEiEEENS5_IJlNS5_IJSB_SC_EEElEEEEENSK_INS5_IJNS5_IJNS5_IJNSA_ILi8EEESC_NSA_ILi4EEEEEEiEEENS5_IJNS5_IJNSA_ILi16EEESC_SC_EEEiEEEiEEENS5_IJNS5_IJNS5_IJSG_SU_NSA_ILi1024EEEEEENSA_ILi4096EEEEEENS5_IJNS5_IJSB_NSA_ILi512EEENSA_ILi32EEEEEElEEElEEEEEEEESJ_NS5_IJlSB_lEEENS4_8TiledMMAINS4_8MMA_AtomIJNS4_4SM904GMMA6SPARSE27GMMA_64x128x32_F32F16F16_SSILNS1D_5MajorE0ELS1G_0ELNS1D_7ScaleInE1ELS1H_1ELNS1D_9SparseSelE0EEEEEENSK_INS5_IJSB_SB_SB_EEENS5_IJNSA_ILi0EEES1M_S1M_EEEEENS5_IJNS4_10UnderscoreES1P_S1P_EEEEENS4_23SM90_TMA_LOAD_MULTICASTENS4_14ComposedLayoutINS4_7SwizzleILi2ELi4ELi3EEENS4_25smem_sparse_ptr_flag_bitsILi2ELi16EEENSK_INS5_IJNS5_IJSB_SQ_EEENS5_IJSC_S13_EEEEEENS5_IJNS5_IJS1M_SG_EEESN_EEEEEEEvNS4_8identityENS4_13SM90_TMA_LOADENS1T_INS1U_ILi3ELi4ELi3EEENS4_18smem_ptr_flag_bitsILi16EEENSK_INS5_IJSQ_SG_EEENS5_IJSG_SB_EEEEEEEvS25_EENS_8epilogue10collective6detail29Sm90TmaWarpSpecializedAdapterINS2G_15DefaultEpilogueIfNS5_IJSB_llEEES2K_NS2F_6thread17LinearCombinationIfLi1EffLNS2L_9ScaleType4KindE0ELNS_15FloatRoundStyleE2EfEENS1_15EpilogueDefaultEEEEEvvEEEEvNT_6ParamsE)
        /*0008*/ 	.word	0x000000a8


	//----- nvinfo : EIATTR_FRAME_SIZE
	.align		4
.L_12:
        /*000c*/ 	.byte	0x04, 0x11
        /*000e*/ 	.short	(.L_14 - .L_13)
	.align		4
.L_13:
        /*0010*/ 	.word	index@(_ZN7cutlass13device_kernelINS_4gemm6kernel13GemmUniversalIN4cute5tupleIJiiiiEEENS1_10collective13CollectiveMmaINS1_40MainloopSm90TmaGmmaWarpSpecializedSparseILi11ENS5_IJNS4_1CILi1EEENSA_ILi2EEESB_EEENS1_32KernelTmaWarpSpecializedPingpongEEENS5_IJNSA_ILi64EEENSA_ILi128EEESG_EEENS_6half_tENS5_IJNS4_6LayoutINS5_IJiNS5_IJSC_iEEEiEEENS5_IJlNS5_IJSB_SC_EEElEEEEENSK_INS5_IJNS5_IJNS5_IJNSA_ILi8EEESC_NSA_ILi4EEEEEEiEEENS5_IJNS5_IJNSA_ILi16EEESC_SC_EEEiEEEiEEENS5_IJNS5_IJNS5_IJSG_SU_NSA_ILi1024EEEEEENSA_ILi4096EEEEEENS5_IJNS5_IJSB_NSA_ILi512EEENSA_ILi32EEEEEElEEElEEEEEEEESJ_NS5_IJlSB_lEEENS4_8TiledMMAINS4_8MMA_AtomIJNS4_4SM904GMMA6SPARSE27GMMA_64x128x32_F32F16F16_SSILNS1D_5MajorE0ELS1G_0ELNS1D_7ScaleInE1ELS1H_1ELNS1D_9SparseSelE0EEEEEENSK_INS5_IJSB_SB_SB_EEENS5_IJNSA_ILi0EEES1M_S1M_EEEEENS5_IJNS4_10UnderscoreES1P_S1P_EEEEENS4_23SM90_TMA_LOAD_MULTICASTENS4_14ComposedLayoutINS4_7SwizzleILi2ELi4ELi3EEENS4_25smem_sparse_ptr_flag_bitsILi2ELi16EEENSK_INS5_IJNS5_IJSB_SQ_EEENS5_IJSC_S13_EEEEEENS5_IJNS5_IJS1M_SG_EEESN_EEEEEEEvNS4_8identityENS4_13SM90_TMA_LOADENS1T_INS1U_ILi3ELi4ELi3EEENS4_18smem_ptr_flag_bitsILi16EEENSK_INS5_IJSQ_SG_EEENS5_IJSG_SB_EEEEEEEvS25_EENS_8epilogue10collective6detail29Sm90TmaWarpSpecializedAdapterINS2G_15DefaultEpilogueIfNS5_IJSB_llEEES2K_NS2F_6thread17LinearCombinationIfLi1EffLNS2L_9ScaleType4KindE0ELNS_15FloatRoundStyleE2EfEENS1_15EpilogueDefaultEEEEEvvEEEEvNT_6ParamsE)
        /*0014*/ 	.word	0x00000000


	//----- nvinfo : EIATTR_MIN_STACK_SIZE
	.align		4
.L_14:
        /*0018*/ 	.byte	0x04, 0x12
        /*001a*/ 	.short	(.L_16 - .L_15)
	.align		4
.L_15:
        /*001c*/ 	.word	index@(_ZN7cutlass13device_kernelINS_4gemm6kernel13GemmUniversalIN4cute5tupleIJiiiiEEENS1_10collective13CollectiveMmaINS1_40MainloopSm90TmaGmmaWarpSpecializedSparseILi11ENS5_IJNS4_1CILi1EEENSA_ILi2EEESB_EEENS1_32KernelTmaWarpSpecializedPingpongEEENS5_IJNSA_ILi64EEENSA_ILi128EEESG_EEENS_6half_tENS5_IJNS4_6LayoutINS5_IJiNS5_IJSC_iEEEiEEENS5_IJlNS5_IJSB_SC_EEElEEEEENSK_INS5_IJNS5_IJNS5_IJNSA_ILi8EEESC_NSA_ILi4EEEEEEiEEENS5_IJNS5_IJNSA_ILi16EEESC_SC_EEEiEEEiEEENS5_IJNS5_IJNS5_IJSG_SU_NSA_ILi1024EEEEEENSA_ILi4096EEEEEENS5_IJNS5_IJSB_NSA_ILi512EEENSA_ILi32EEEEEElEEElEEEEEEEESJ_NS5_IJlSB_lEEENS4_8TiledMMAINS4_8MMA_AtomIJNS4_4SM904GMMA6SPARSE27GMMA_64x128x32_F32F16F16_SSILNS1D_5MajorE0ELS1G_0ELNS1D_7ScaleInE1ELS1H_1ELNS1D_9SparseSelE0EEEEEENSK_INS5_IJSB_SB_SB_EEENS5_IJNSA_ILi0EEES1M_S1M_EEEEENS5_IJNS4_10UnderscoreES1P_S1P_EEEEENS4_23SM90_TMA_LOAD_MULTICASTENS4_14ComposedLayoutINS4_7SwizzleILi2ELi4ELi3EEENS4_25smem_sparse_ptr_flag_bitsILi2ELi16EEENSK_INS5_IJNS5_IJSB_SQ_EEENS5_IJSC_S13_EEEEEENS5_IJNS5_IJS1M_SG_EEESN_EEEEEEEvNS4_8identityENS4_13SM90_TMA_LOADENS1T_INS1U_ILi3ELi4ELi3EEENS4_18smem_ptr_flag_bitsILi16EEENSK_INS5_IJSQ_SG_EEENS5_IJSG_SB_EEEEEEEvS25_EENS_8epilogue10collective6detail29Sm90TmaWarpSpecializedAdapterINS2G_15DefaultEpilogueIfNS5_IJSB_llEEES2K_NS2F_6thread17LinearCombinationIfLi1EffLNS2L_9ScaleType4KindE0ELNS_15FloatRoundStyleE2EfEENS1_15EpilogueDefaultEEEEEvvEEEEvNT_6ParamsE)
        /*0020*/ 	.word	0x00000000
.L_16:


//--------------------- .nv.compat                --------------------------
	.section	.nv.compat,"",@"SHT_CUDA_COMPAT_INFO"
	.align	4
        /*0000*/ 	.byte	0x02, 0x09, 0x01, 0x00, 0x02, 0x02, 0x04, 0x00, 0x02, 0x05, 0x05, 0x00, 0x03, 0x07, 0x01, 0x01
        /*0010*/ 	.byte	0x02, 0x03, 0x01, 0x00, 0x02, 0x06, 0x01, 0x00, 0x04, 0x0b, 0x08, 0x00, 0x00, 0x00, 0x00, 0x00
        /*0020*/ 	.byte	0x00, 0x00, 0x00, 0x00


//--------------------- .nv.info._ZN7cutlass13device_kernelINS_4gemm6kernel13GemmUniversalIN4cute5tupleIJiiiiEEENS1_10collective13CollectiveMmaINS1_40MainloopSm90TmaGmmaWarpSpecializedSparseILi11ENS5_IJNS4_1CILi1EEENSA_ILi2EEESB_EEENS1_32KernelTmaWarpSpecializedPingpongEEENS5_IJNSA_ILi64EEENSA_ILi128EEESG_EEENS_6half_tENS5_IJNS4_6LayoutINS5_IJiNS5_IJSC_iEEEiEEENS5_IJlNS5_IJSB_SC_EEElEEEEENSK_INS5_IJNS5_IJNS5_IJNSA_ILi8EEESC_NSA_ILi4EEEEEEiEEENS5_IJNS5_IJNSA_ILi16EEESC_SC_EEEiEEEiEEENS5_IJNS5_IJNS5_IJSG_SU_NSA_ILi1024EEEEEENSA_ILi4096EEEEEENS5_IJNS5_IJSB_NSA_ILi512EEENSA_ILi32EEEEEElEEElEEEEEEEESJ_NS5_IJlSB_lEEENS4_8TiledMMAINS4_8MMA_AtomIJNS4_4SM904GMMA6SPARSE27GMMA_64x128x32_F32F16F16_SSILNS1D_5MajorE0ELS1G_0ELNS1D_7ScaleInE1ELS1H_1ELNS1D_9SparseSelE0EEEEEENSK_INS5_IJSB_SB_SB_EEENS5_IJNSA_ILi0EEES1M_S1M_EEEEENS5_IJNS4_10UnderscoreES1P_S1P_EEEEENS4_23SM90_TMA_LOAD_MULTICASTENS4_14ComposedLayoutINS4_7SwizzleILi2ELi4ELi3EEENS4_25smem_sparse_ptr_flag_bitsILi2ELi16EEENSK_INS5_IJNS5_IJSB_SQ_EEENS5_IJSC_S13_EEEEEENS5_IJNS5_IJS1M_SG_EEESN_EEEEEEEvNS4_8identityENS4_13SM90_TMA_LOADENS1T_INS1U_ILi3ELi4ELi3EEENS4_18smem_ptr_flag_bitsILi16EEENSK_INS5_IJSQ_SG_EEENS5_IJSG_SB_EEEEEEEvS25_EENS_8epilogue10collective6detail29Sm90TmaWarpSpecializedAdapterINS2G_15DefaultEpilogueIfNS5_IJSB_llEEES2K_NS2F_6thread17LinearCombinationIfLi1EffLNS2L_9ScaleType4KindE0ELNS_15FloatRoundStyleE2EfEENS1_15EpilogueDefaultEEEEEvvEEEEvNT_6ParamsE --------------------------
	.section	.nv.info._ZN7cutlass13device_kernelINS_4gemm6kernel13GemmUniversalIN4cute5tupleIJiiiiEEENS1_10collective13CollectiveMmaINS1_40MainloopSm90TmaGmmaWarpSpecializedSparseILi11ENS5_IJNS4_1CILi1EEENSA_ILi2EEESB_EEENS1_32KernelTmaWarpSpecializedPingpongEEENS5_IJNSA_ILi64EEENSA_ILi128EEESG_EEENS_6half_tENS5_IJNS4_6LayoutINS5_IJiNS5_IJSC_iEEEiEEENS5_IJlNS5_IJSB_SC_EEElEEEEENSK_INS5_IJNS5_IJNS5_IJNSA_ILi8EEESC_NSA_ILi4EEEEEEiEEENS5_IJNS5_IJNSA_ILi16EEESC_SC_EEEiEEEiEEENS5_IJNS5_IJNS5_IJSG_SU_NSA_ILi1024EEEEEENSA_ILi4096EEEEEENS5_IJNS5_IJSB_NSA_ILi512EEENSA_ILi32EEEEEElEEElEEEEEEEESJ_NS5_IJlSB_lEEENS4_8TiledMMAINS4_8MMA_AtomIJNS4_4SM904GMMA6SPARSE27GMMA_64x128x32_F32F16F16_SSILNS1D_5MajorE0ELS1G_0ELNS1D_7ScaleInE1ELS1H_1ELNS1D_9SparseSelE0EEEEEENSK_INS5_IJSB_SB_SB_EEENS5_IJNSA_ILi0EEES1M_S1M_EEEEENS5_IJNS4_10UnderscoreES1P_S1P_EEEEENS4_23SM90_TMA_LOAD_MULTICASTENS4_14ComposedLayoutINS4_7SwizzleILi2ELi4ELi3EEENS4_25smem_sparse_ptr_flag_bitsILi2ELi16EEENSK_INS5_IJNS5_IJSB_SQ_EEENS5_IJSC_S13_EEEEEENS5_IJNS5_IJS1M_SG_EEESN_EEEEEEEvNS4_8identityENS4_13SM90_TMA_LOADENS1T_INS1U_ILi3ELi4ELi3EEENS4_18smem_ptr_flag_bitsILi16EEENSK_INS5_IJSQ_SG_EEENS5_IJSG_SB_EEEEEEEvS25_EENS_8epilogue10collective6detail29Sm90TmaWarpSpecializedAdapterINS2G_15DefaultEpilogueIfNS5_IJSB_llEEES2K_NS2F_6thread17LinearCombinationIfLi1EffLNS2L_9ScaleType4KindE0ELNS_15FloatRoundStyleE2EfEENS1_15EpilogueDefaultEEEEEvvEEEEvNT_6ParamsE,"",@"SHT_CUDA_INFO"
	.sectionflags	@""
	.align	4


	//----- nvinfo : EIATTR_CUDA_API_VERSION
	.align		4
        /*0000*/ 	.byte	0x04, 0x37
        /*0002*/ 	.short	(.L_18 - .L_17)
.L_17:
        /*0004*/ 	.word	0x00000082


	//----- nvinfo : EIATTR_KPARAM_INFO
	.align		4
.L_18:
        /*0008*/ 	.byte	0x04, 0x17
        /*000a*/ 	.short	(.L_20 - .L_19)
.L_19:
        /*000c*/ 	.word	0x00000000
        /*0010*/ 	.short	0x0000
        /*0012*/ 	.short	0x0070
        /*0014*/ 	.byte	0x00, 0xf0, 0x01, 0x14


	//----- nvinfo : EIATTR_SPARSE_MMA_MASK
	.align		4
.L_20:
        /*0018*/ 	.byte	0x03, 0x50
        /*001a*/ 	.short	0x0002


	//----- nvinfo : EIATTR_MAXREG_COUNT
	.align		4
        /*001c*/ 	.byte	0x03, 0x1b
        /*001e*/ 	.short	0x00a8


	//----- nvinfo : EIATTR_NUM_BARRIERS
	.align		4
        /*0020*/ 	.byte	0x02, 0x4c
        /*0022*/ 	.byte	0x01
	.zero		1


	//----- nvinfo : EIATTR_MERCURY_ISA_VERSION
	.align		4
        /*0024*/ 	.byte	0x03, 0x5f
        /*0026*/ 	.short	0x0101


	//----- nvinfo : EIATTR_INT_WARP_WIDE_INSTR_OFFSETS
	.align		4
        /*0028*/ 	.byte	0x04, 0x31
        /*002a*/ 	.short	(.L_22 - .L_21)


	//   ....[0]....
.L_21:
        /*002c*/ 	.word	0x000005f0


	//   ....[1]....
        /*0030*/ 	.word	0x00000630


	//   ....[2]....
        /*0034*/ 	.word	0x00000780


	//   ....[3]....
        /*0038*/ 	.word	0x00000790


	//   ....[4]....
        /*003c*/ 	.word	0x000007b0


	//   ....[5]....
        /*0040*/ 	.word	0x000007c0


	//   ....[6]....
        /*0044*/ 	.word	0x00000850


	//   ....[7]....
        /*0048*/ 	.word	0x000008b0


	//----- nvinfo : EIATTR_COOP_GROUP_MASK_REGIDS
	.align		4
.L_22:
        /*004c*/ 	.byte	0x04, 0x29
        /*004e*/ 	.short	(.L_24 - .L_23)


	//   ....[0]....
.L_23:
        /*0050*/ 	.word	0xffffffff


	//   ....[1]....
        /*0054*/ 	.word	0xffffffff


	//   ....[2]....
        /*0058*/ 	.word	0xffffffff


	//   ....[3]....
        /*005c*/ 	.word	0xffffffff


	//   ....[4]....
        /*0060*/ 	.word	0xffffffff


	//   ....[5]....
        /*0064*/ 	.word	0xffffffff


	//   ....[6]....
        /*0068*/ 	.word	0xffffffff


	//----- nvinfo : EIATTR_COOP_GROUP_INSTR_OFFSETS
	.align		4
.L_24:
        /*006c*/ 	.byte	0x04, 0x28
        /*006e*/ 	.short	(.L_26 - .L_25)


	//   ....[0]....
.L_25:
        /*0070*/ 	.word	0x00000060


	//   ....[1]....
        /*0074*/ 	.word	0x00000070


	//   ....[2]....
        /*0078*/ 	.word	0x00000160


	//   ....[3]....
        /*007c*/ 	.word	0x00000410


	//   ....[4]....
        /*0080*/ 	.word	0x00000450


	//   ....[5]....
        /*0084*/ 	.word	0x000004d0


	//   ....[6]....
        /*0088*/ 	.word	0x00000a10


	//----- nvinfo : EIATTR_REG_RECONFIG
	.align		4
.L_26:
        /*008c*/ 	.byte	0x01, 0x54
	.zero		2


	//----- nvinfo : EIATTR_MBARRIER_INSTR_OFFSETS
	.align		4
        /*0090*/ 	.byte	0x04, 0x39
        /*0092*/ 	.short	(.L_28 - .L_27)


	//   ....[0]....
.L_27:
        /*0094*/ 	.word	0x00000290
        /*0098*/ 	.word	0x000000ff
        /*009c*/ 	.word	0x00000000
        /*00a0*/ 	.short	0x0100
        /*00a2*/ 	.byte	0x08
	.zero		1


	//   ....[1]....
        /*00a4*/ 	.word	0x000002a0
        /*00a8*/ 	.word	0x000000ff
        /*00ac*/ 	.word	0x00000058
        /*00b0*/ 	.short	0x0100
        /*00b2*/ 	.byte	0x08
	.zero		1


	//   ....[2]....
        /*00b4*/ 	.word	0x000002b0
        /*00b8*/ 	.word	0x000000ff
        /*00bc*/ 	.word	0x00000008
        /*00c0*/ 	.short	0x0100
        /*00c2*/ 	.byte	0x08
	.zero		1


	//   ....[3]....
        /*00c4*/ 	.word	0x000002c0
        /*00c8*/ 	.word	0x000000ff
        /*00cc*/ 	.word	0x00000060
        /*00d0*/ 	.short	0x0100
        /*00d2*/ 	.byte	0x08
	.zero		1


	//   ....[4]....
        /*00d4*/ 	.word	0x000002d0
        /*00d8*/ 	.word	0x000000ff
        /*00dc*/ 	.word	0x00000010
        /*00e0*/ 	.short	0x0100
        /*00e2*/ 	.byte	0x08
	.zero		1


	//   ....[5]....
        /*00e4*/ 	.word	0x000002e0
        /*00e8*/ 	.word	0x000000ff
        /*00ec*/ 	.word	0x00000068
        /*00f0*/ 	.short	0x0100
        /*00f2*/ 	.byte	0x08
	.zero		1


	//   ....[6]....
        /*00f4*/ 	.word	0x000002f0
        /*00f8*/ 	.word	0x000000ff
        /*00fc*/ 	.word	0x00000018
        /*0100*/ 	.short	0x0100
        /*0102*/ 	.byte	0x08
	.zero		1


	//   ....[7]....
        /*0104*/ 	.word	0x00000300
        /*0108*/ 	.word	0x000000ff
        /*010c*/ 	.word	0x00000070
        /*0110*/ 	.short	0x0100
        /*0112*/ 	.byte	0x08
	.zero		1


	//   ....[8]....
        /*0114*/ 	.word	0x00000310
        /*0118*/ 	.word	0x000000ff
        /*011c*/ 	.word	0x00000020
        /*0120*/ 	.short	0x0100
        /*0122*/ 	.byte	0x08
	.zero		1


	//   ....[9]....
        /*0124*/ 	.word	0x00000320
        /*0128*/ 	.word	0x000000ff
        /*012c*/ 	.word	0x00000078
        /*0130*/ 	.short	0x0100
        /*0132*/ 	.byte	0x08
	.zero		1


	//   ....[10]....
        /*0134*/ 	.word	0x00000330
        /*0138*/ 	.word	0x000000ff
        /*013c*/ 	.word	0x00000028
        /*0140*/ 	.short	0x0100
        /*0142*/ 	.byte	0x08
	.zero		1


	//   ....[11]....
        /*0144*/ 	.word	0x00000340
        /*0148*/ 	.word	0x000000ff
        /*014c*/ 	.word	0x00000080
        /*0150*/ 	.short	0x0100
        /*0152*/ 	.byte	0x08
	.zero		1


	//   ....[12]....
        /*0154*/ 	.word	0x00000350
        /*0158*/ 	.word	0x000000ff
        /*015c*/ 	.word	0x00000030
        /*0160*/ 	.short	0x0100
        /*0162*/ 	.byte	0x08
	.zero		1


	//   ....[13]....
        /*0164*/ 	.word	0x00000360
        /*0168*/ 	.word	0x000000ff
        /*016c*/ 	.word	0x00000088
        /*0170*/ 	.short	0x0100
        /*0172*/ 	.byte	0x08
	.zero		1


	//   ....[14]....
        /*0174*/ 	.word	0x00000370
        /*0178*/ 	.word	0x000000ff
        /*017c*/ 	.word	0x00000038
        /*0180*/ 	.short	0x0100
        /*0182*/ 	.byte	0x08
	.zero		1


	//   ....[15]....
        /*0184*/ 	.word	0x00000380
        /*0188*/ 	.word	0x000000ff
        /*018c*/ 	.word	0x00000090
        /*0190*/ 	.short	0x0100
        /*0192*/ 	.byte	0x08
	.zero		1


	//   ....[16]....
        /*0194*/ 	.word	0x00000390
        /*0198*/ 	.word	0x000000ff
        /*019c*/ 	.word	0x00000040
        /*01a0*/ 	.short	0x0100
        /*01a2*/ 	.byte	0x08
	.zero		1


	//   ....[17]....
        /*01a4*/ 	.word	0x000003a0
        /*01a8*/ 	.word	0x000000ff
        /*01ac*/ 	.word	0x00000098
        /*01b0*/ 	.short	0x0100
        /*01b2*/ 	.byte	0x08
	.zero		1


	//   ....[18]....
        /*01b4*/ 	.word	0x000003b0
        /*01b8*/ 	.word	0x000000ff
        /*01bc*/ 	.word	0x00000048
        /*01c0*/ 	.short	0x0100
        /*01c2*/ 	.byte	0x08
	.zero		1


	//   ....[19]....
        /*01c4*/ 	.word	0x000003c0
        /*01c8*/ 	.word	0x000000ff
        /*01cc*/ 	.word	0x000000a0
        /*01d0*/ 	.short	0x0100
        /*01d2*/ 	.byte	0x08
	.zero		1


	//   ....[20]....
        /*01d4*/ 	.word	0x000003d0
        /*01d8*/ 	.word	0x000000ff
        /*01dc*/ 	.word	0x00000050
        /*01e0*/ 	.short	0x0100
        /*01e2*/ 	.byte	0x08
	.zero		1


	//   ....[21]....
        /*01e4*/ 	.word	0x000003e0
        /*01e8*/ 	.word	0x000000ff
        /*01ec*/ 	.word	0x000000a8
        /*01f0*/ 	.short	0x0100
        /*01f2*/ 	.byte	0x08
	.zero		1


	//   ....[22]....
        /*01f4*/ 	.word	0x000008e0
        /*01f8*/ 	.word	0x000000ff
        /*01fc*/ 	.word	0x000000e0
        /*0200*/ 	.short	0x0100
        /*0202*/ 	.byte	0x08
	.zero		1


	//   ....[23]....
        /*0204*/ 	.word	0x00000970
        /*0208*/ 	.word	0x000000ff
        /*020c*/ 	.word	0x000000e8
        /*0210*/ 	.short	0x0100
        /*0212*/ 	.byte	0x08
	.zero		1


	//   ....[24]....
        /*0214*/ 	.word	0x00000990
        /*0218*/ 	.word	0x000000ff
        /*021c*/ 	.word	0x000000c0
        /*0220*/ 	.short	0x0100
        /*0222*/ 	.byte	0x09
	.zero		1


	//   ....[25]....
        /*0224*/ 	.word	0x000009a0
        /*0228*/ 	.word	0x000000ff
        /*022c*/ 	.word	0x000000c8
        /*0230*/ 	.short	0x0100
        /*0232*/ 	.byte	0x09
	.zero		1


	//   ....[26]....
        /*0234*/ 	.word	0x000009b0
        /*0238*/ 	.word	0x000000ff
        /*023c*/ 	.word	0x000000d0
        /*0240*/ 	.short	0x0100
        /*0242*/ 	.byte	0x09
	.zero		1


	//   ....[27]....
        /*0244*/ 	.word	0x000009c0
        /*0248*/ 	.word	0x000000ff
        /*024c*/ 	.word	0x000000d8
        /*0250*/ 	.short	0x0100
        /*0252*/ 	.byte	0x09
	.zero		1


	//   ....[28]....
        /*0254*/ 	.word	0x000017f0
        /*0258*/ 	.word	0x000000ff
        /*025c*/ 	.word	0xfffffff8
        /*0260*/ 	.short	0x010a
        /*0262*/ 	.byte	0x0c
	.zero		1


	//   ....[29]....
        /*0264*/ 	.word	0x00001ac0
        /*0268*/ 	.word	0x000000ff
        /*026c*/ 	.word	0x00000000
        /*0270*/ 	.short	0x010a
        /*0272*/ 	.byte	0x08
	.zero		1


	//   ....[30]....
        /*0274*/ 	.word	0x00001b20
        /*0278*/ 	.word	0x000000ff
        /*027c*/ 	.word	0x00000000
        /*0280*/ 	.short	0x010a
        /*0282*/ 	.byte	0x08
	.zero		1


	//   ....[31]....
        /*0284*/ 	.word	0x00001c70
        /*0288*/ 	.word	0x00000015
        /*028c*/ 	.word	0x00000000
        /*0290*/ 	.short	0x0101
        /*0292*/ 	.byte	0x3f
	.zero		1


	//   ....[32]....
        /*0294*/ 	.word	0x00001df0
        /*0298*/ 	.word	0x00000014
        /*029c*/ 	.word	0x00000000
        /*02a0*/ 	.short	0x0101
        /*02a2*/ 	.byte	0x14
	.zero		1


	//   ....[33]....
        /*02a4*/ 	.word	0x00001e40
        /*02a8*/ 	.word	0x000000ff
        /*02ac*/ 	.word	0x00000008
        /*02b0*/ 	.short	0x010a
        /*02b2*/ 	.byte	0x0c
	.zero		1


	//   ....[34]....
        /*02b4*/ 	.word	0x00006a50
        /*02b8*/ 	.word	0x00000004
        /*02bc*/ 	.word	0x00000000
        /*02c0*/ 	.short	0x0101
        /*02c2*/ 	.byte	0x14
	.zero		1


	//   ....[35]....
        /*02c4*/ 	.word	0x000073c0
        /*02c8*/ 	.word	0x00000014
        /*02cc*/ 	.word	0x00000058
        /*02d0*/ 	.short	0x010a
        /*02d2*/ 	.byte	0x3f
	.zero		1


	//   ....[36]....
        /*02d4*/ 	.word	0x00007820
        /*02d8*/ 	.word	0x0000000a
        /*02dc*/ 	.word	0x000000e8
        /*02e0*/ 	.short	0x0101
        /*02e2*/ 	.byte	0x3f
	.zero		1


	//   ....[37]....
        /*02e4*/ 	.word	0x00007f90
        /*02e8*/ 	.word	0x00000005
        /*02ec*/ 	.word	0x00000000
        /*02f0*/ 	.short	0x010a
        /*02f2*/ 	.byte	0x3f
	.zero		1


	//   ....[38]....
        /*02f4*/ 	.word	0x00008010
        /*02f8*/ 	.word	0x00000007
        /*02fc*/ 	.word	0x00000000
        /*0300*/ 	.short	0x010a
        /*0302*/ 	.byte	0x3f
	.zero		1


	//   ....[39]....
        /*0304*/ 	.word	0x000080a0
        /*0308*/ 	.word	0x00000006
        /*030c*/ 	.word	0x00000000
        /*0310*/ 	.short	0x010a
        /*0312*/ 	.byte	0x3f
	.zero		1


	//   ....[40]....
        /*0314*/ 	.word	0x00008130
        /*0318*/ 	.word	0x00000009
        /*031c*/ 	.word	0x00000000
        /*0320*/ 	.short	0x010a
        /*0322*/ 	.byte	0x3f
	.zero		1


	//   ....[41]....
        /*0324*/ 	.word	0x000081c0
        /*0328*/ 	.word	0x00000006
        /*032c*/ 	.word	0x00000000
        /*0330*/ 	.short	0x010a
        /*0332*/ 	.byte	0x3f
	.zero		1


	//   ....[42]....
        /*0334*/ 	.word	0x00008250
        /*0338*/ 	.word	0x00000009
        /*033c*/ 	.word	0x00000000
        /*0340*/ 	.short	0x010a
        /*0342*/ 	.byte	0x3f
	.zero		1


	//   ....[43]....
        /*0344*/ 	.word	0x000082e0
        /*0348*/ 	.word	0x00000006
        /*034c*/ 	.word	0x00000000
        /*0350*/ 	.short	0x010a
        /*0352*/ 	.byte	0x3f
	.zero		1


	//   ....[44]....
        /*0354*/ 	.word	0x00008370
        /*0358*/ 	.word	0x00000009
        /*035c*/ 	.word	0x00000000
        /*0360*/ 	.short	0x010a
        /*0362*/ 	.byte	0x3f
	.zero		1


	//   ....[45]....
        /*0364*/ 	.word	0x00008400
        /*0368*/ 	.word	0x00000008
        /*036c*/ 	.word	0x00000000
        /*0370*/ 	.short	0x010a
        /*0372*/ 	.byte	0x3f
	.zero		1


	//   ....[46]....
        /*0374*/ 	.word	0x00008490
        /*0378*/ 	.word	0x0000000b
        /*037c*/ 	.word	0x00000000
        /*0380*/ 	.short	0x010a
        /*0382*/ 	.byte	0x3f
	.zero		1


	//   ....[47]....
        /*0384*/ 	.word	0x00008520
        /*0388*/ 	.word	0x00000003
        /*038c*/ 	.word	0x00000000
        /*0390*/ 	.short	0x010a
        /*0392*/ 	.byte	0x3f
	.zero		1


	//   ....[48]....
        /*0394*/ 	.word	0x00008590
        /*0398*/ 	.word	0x00000014
        /*039c*/ 	.word	0xfffffff8
        /*03a0*/ 	.short	0x010a
        /*03a2*/ 	.byte	0x3f
	.zero		1


	//   ....[49]....
        /*03a4*/ 	.word	0x000085f0
        /*03a8*/ 	.word	0x00000017
        /*03ac*/ 	.word	0x00000000
        /*03b0*/ 	.short	0x010a
        /*03b2*/ 	.byte	0x3f
	.zero		1


	//   ....[50]....
        /*03b4*/ 	.word	0x00008650
        /*03b8*/ 	.word	0x00000014
        /*03bc*/ 	.word	0x00000008
        /*03c0*/ 	.short	0x010a
        /*03c2*/ 	.byte	0x3f
	.zero		1


	//   ....[51]....
        /*03c4*/ 	.word	0x00008720
        /*03c8*/ 	.word	0x00000014
        /*03cc*/ 	.word	0x00000058
        /*03d0*/ 	.short	0x010a
        /*03d2*/ 	.byte	0x3f
	.zero		1


	//   ....[52]....
        /*03d4*/ 	.word	0x00008800
        /*03d8*/ 	.word	0x00000005
        /*03dc*/ 	.word	0x00000000
        /*03e0*/ 	.short	0x010a
        /*03e2*/ 	.byte	0x3f
	.zero		1


	//   ....[53]....
        /*03e4*/ 	.word	0x00008850
        /*03e8*/ 	.word	0x00000007
        /*03ec*/ 	.word	0x00000000
        /*03f0*/ 	.short	0x010a
        /*03f2*/ 	.byte	0x3f
	.zero		1


	//   ....[54]....
        /*03f4*/ 	.word	0x000088a0
        /*03f8*/ 	.word	0x00000006
        /*03fc*/ 	.word	0x00000000
        /*0400*/ 	.short	0x010a
        /*0402*/ 	.byte	0x3f
	.zero		1


	//   ....[55]....
        /*0404*/ 	.word	0x000088f0
        /*0408*/ 	.word	0x00000009
        /*040c*/ 	.word	0x00000000
        /*0410*/ 	.short	0x010a
        /*0412*/ 	.byte	0x3f
	.zero		1


	//   ....[56]....
        /*0414*/ 	.word	0x00008940
        /*0418*/ 	.word	0x00000006
        /*041c*/ 	.word	0x00000000
        /*0420*/ 	.short	0x010a
        /*0422*/ 	.byte	0x3f
	.zero		1


	//   ....[57]....
        /*0424*/ 	.word	0x00008990
        /*0428*/ 	.word	0x00000009
        /*042c*/ 	.word	0x00000000
        /*0430*/ 	.short	0x010a
        /*0432*/ 	.byte	0x3f
	.zero		1


	//   ....[58]....
        /*0434*/ 	.word	0x000089e0
        /*0438*/ 	.word	0x00000006
        /*043c*/ 	.word	0x00000000
        /*0440*/ 	.short	0x010a
        /*0442*/ 	.byte	0x3f
	.zero		1


	//   ....[59]....
        /*0444*/ 	.word	0x00008a30
        /*0448*/ 	.word	0x00000009
        /*044c*/ 	.word	0x00000000
        /*0450*/ 	.short	0x010a
        /*0452*/ 	.byte	0x3f
	.zero		1


	//   ....[60]....
        /*0454*/ 	.word	0x00008a80
        /*0458*/ 	.word	0x00000008
        /*045c*/ 	.word	0x00000000
        /*0460*/ 	.short	0x010a
        /*0462*/ 	.byte	0x3f
	.zero		1


	//   ....[61]....
        /*0464*/ 	.word	0x00008ad0
        /*0468*/ 	.word	0x0000000b
        /*046c*/ 	.word	0x00000000
        /*0470*/ 	.short	0x010a
        /*0472*/ 	.byte	0x3f
	.zero		1


	//----- nvinfo : EIATTR_NUM_MBARRIERS
	.align		4
.L_28:
        /*0474*/ 	.byte	0x03, 0x38
        /*0476*/ 	.short	0x001c


	//----- nvinfo : EIATTR_EXIT_INSTR_OFFSETS
	.align		4
        /*0478*/ 	.byte	0x04, 0x1c
        /*047a*/ 	.short	(.L_30 - .L_29)


	//   ....[0]....
.L_29:
        /*047c*/ 	.word	0x00001460


	//   ....[1]....
        /*0480*/ 	.word	0x000014c0


	//   ....[2]....
        /*0484*/ 	.word	0x00007060


	//   ....[3]....
        /*0488*/ 	.word	0x00007090


	//   ....[4]....
        /*048c*/ 	.word	0x00008570


	//----- nvinfo : EIATTR_MAX_THREADS
	.align		4
.L_30:
        /*0490*/ 	.byte	0x04, 0x05
        /*0492*/ 	.short	(.L_32 - .L_31)
.L_31:
        /*0494*/ 	.word	0x00000180
        /*0498*/ 	.word	0x00000001
        /*049c*/ 	.word	0x00000001


	//----- nvinfo : EIATTR_CRS_STACK_SIZE
	.align		4
.L_32:
        /*04a0*/ 	.byte	0x04, 0x1e
        /*04a2*/ 	.short	(.L_34 - .L_33)
.L_33:
        /*04a4*/ 	.word	0x00000000


	//----- nvinfo : EIATTR_CBANK_PARAM_SIZE
	.align		4
.L_34:
        /*04a8*/ 	.byte	0x03, 0x19
        /*04aa*/ 	.short	0x0570


	//----- nvinfo : EIATTR_PARAM_CBANK
	.align		4
        /*04ac*/ 	.byte	0x04, 0x0a
        /*04ae*/ 	.short	(.L_36 - .L_35)
	.align		4
.L_35:
        /*04b0*/ 	.word	index@(.nv.constant0._ZN7cutlass13device_kernelINS_4gemm6kernel13GemmUniversalIN4cute5tupleIJiiiiEEENS1_10collective13CollectiveMmaINS1_40MainloopSm90TmaGmmaWarpSpecializedSparseILi11ENS5_IJNS4_1CILi1EEENSA_ILi2EEESB_EEENS1_32KernelTmaWarpSpecializedPingpongEEENS5_IJNSA_ILi64EEENSA_ILi128EEESG_EEENS_6half_tENS5_IJNS4_6LayoutINS5_IJiNS5_IJSC_iEEEiEEENS5_IJlNS5_IJSB_SC_EEElEEEEENSK_INS5_IJNS5_IJNS5_IJNSA_ILi8EEESC_NSA_ILi4EEEEEEiEEENS5_IJNS5_IJNSA_ILi16EEESC_SC_EEEiEEEiEEENS5_IJNS5_IJNS5_IJSG_SU_NSA_ILi1024EEEEEENSA_ILi4096EEEEEENS5_IJNS5_IJSB_NSA_ILi512EEENSA_ILi32EEEEEElEEElEEEEEEEESJ_NS5_IJlSB_lEEENS4_8TiledMMAINS4_8MMA_AtomIJNS4_4SM904GMMA6SPARSE27GMMA_64x128x32_F32F16F16_SSILNS1D_5MajorE0ELS1G_0ELNS1D_7ScaleInE1ELS1H_1ELNS1D_9SparseSelE0EEEEEENSK_INS5_IJSB_SB_SB_EEENS5_IJNSA_ILi0EEES1M_S1M_EEEEENS5_IJNS4_10UnderscoreES1P_S1P_EEEEENS4_23SM90_TMA_LOAD_MULTICASTENS4_14ComposedLayoutINS4_7SwizzleILi2ELi4ELi3EEENS4_25smem_sparse_ptr_flag_bitsILi2ELi16EEENSK_INS5_IJNS5_IJSB_SQ_EEENS5_IJSC_S13_EEEEEENS5_IJNS5_IJS1M_SG_EEESN_EEEEEEEvNS4_8identityENS4_13SM90_TMA_LOADENS1T_INS1U_ILi3ELi4ELi3EEENS4_18smem_ptr_flag_bitsILi16EEENSK_INS5_IJSQ_SG_EEENS5_IJSG_SB_EEEEEEEvS25_EENS_8epilogue10collective6detail29Sm90TmaWarpSpecializedAdapterINS2G_15DefaultEpilogueIfNS5_IJSB_llEEES2K_NS2F_6thread17LinearCombinationIfLi1EffLNS2L_9ScaleType4KindE0ELNS_15FloatRoundStyleE2EfEENS1_15EpilogueDefaultEEEEEvvEEEEvNT_6ParamsE)
        /*04b4*/ 	.short	0x0210
        /*04b6*/ 	.short	0x0570


	//----- nvinfo : EIATTR_SW_WAR
	.align		4
.L_36:
        /*04b8*/ 	.byte	0x04, 0x36
        /*04ba*/ 	.short	(.L_38 - .L_37)
.L_37:
        /*04bc*/ 	.word	0x00000008
.L_38:


//--------------------- .nv.callgraph             --------------------------
	.section	.nv.callgraph,"",@"SHT_CUDA_CALLGRAPH"
	.align	4
	.sectionentsize	8
	.align		4
        /*0000*/ 	.word	0x00000000
	.align		4
        /*0004*/ 	.word	0xffffffff
	.align		4
        /*0008*/ 	.word	0x00000000
	.align		4
        /*000c*/ 	.word	0xfffffffe
	.align		4
        /*0010*/ 	.word	0x00000000
	.align		4
        /*0014*/ 	.word	0xfffffffd
	.align		4
        /*0018*/ 	.word	0x00000000
	.align		4
        /*001c*/ 	.word	0xfffffffc


//--------------------- .nv.constant4             --------------------------
	.section	.nv.constant4,"a",@progbits
	.align	8
	.align		8
.nv.constant4:
        /*0000*/ 	.dword	_ZN39_INTERNAL_203181e3_4_k_cu_240d8206_27004cuda3std3__45__cpo5beginE
	.align		8
        /*0008*/ 	.dword	_ZN39_INTERNAL_203181e3_4_k_cu_240d8206_27004cuda3std3__45__cpo3endE
	.align		8
        /*0010*/ 	.dword	_ZN39_INTERNAL_203181e3_4_k_cu_240d8206_27004cuda3std3__45__cpo6cbeginE
	.align		8
        /*0018*/ 	.dword	_ZN39_INTERNAL_203181e3_4_k_cu_240d8206_27004cuda3std3__45__cpo4cendE
	.align		8
        /*0020*/ 	.dword	_ZN39_INTERNAL_203181e3_4_k_cu_240d8206_27004cuda3std3__441_GLOBAL__N__203181e3_4_k_cu_240d8206_27006ignoreE
	.align		8
        /*0028*/ 	.dword	_ZN39_INTERNAL_203181e3_4_k_cu_240d8206_27004cuda3std3__419piecewise_constructE
	.align		8
        /*0030*/ 	.dword	_ZN39_INTERNAL_203181e3_4_k_cu_240d8206_27004cuda3std3__48in_placeE
	.align		8
        /*0038*/ 	.dword	_ZN39_INTERNAL_203181e3_4_k_cu_240d8206_27004cuda3std6ranges3__45__cpo4swapE
	.align		8
        /*0040*/ 	.dword	_ZN39_INTERNAL_203181e3_4_k_cu_240d8206_27004cuda3std6ranges3__45__cpo9iter_moveE
	.align		8
        /*0048*/ 	.dword	_ZN39_INTERNAL_203181e3_4_k_cu_240d8206_27004cute7productE
	.align		8
        /*0050*/ 	.dword	_ZN39_INTERNAL_203181e3_4_k_cu_240d8206_27004cute1_E


//--------------------- .text._ZN7cutlass13device_kernelINS_4gemm6kernel13GemmUniversalIN4cute5tupleIJiiiiEEENS1_10collective13CollectiveMmaINS1_40MainloopSm90TmaGmmaWarpSpecializedSparseILi11ENS5_IJNS4_1CILi1EEENSA_ILi2EEESB_EEENS1_32KernelTmaWarpSpecializedPingpongEEENS5_IJNSA_ILi64EEENSA_ILi128EEESG_EEENS_6half_tENS5_IJNS4_6LayoutINS5_IJiNS5_IJSC_iEEEiEEENS5_IJlNS5_IJSB_SC_EEElEEEEENSK_INS5_IJNS5_IJNS5_IJNSA_ILi8EEESC_NSA_ILi4EEEEEEiEEENS5_IJNS5_IJNSA_ILi16EEESC_SC_EEEiEEEiEEENS5_IJNS5_IJNS5_IJSG_SU_NSA_ILi1024EEEEEENSA_ILi4096EEEEEENS5_IJNS5_IJSB_NSA_ILi512EEENSA_ILi32EEEEEElEEElEEEEEEEESJ_NS5_IJlSB_lEEENS4_8TiledMMAINS4_8MMA_AtomIJNS4_4SM904GMMA6SPARSE27GMMA_64x128x32_F32F16F16_SSILNS1D_5MajorE0ELS1G_0ELNS1D_7ScaleInE1ELS1H_1ELNS1D_9SparseSelE0EEEEEENSK_INS5_IJSB_SB_SB_EEENS5_IJNSA_ILi0EEES1M_S1M_EEEEENS5_IJNS4_10UnderscoreES1P_S1P_EEEEENS4_23SM90_TMA_LOAD_MULTICASTENS4_14ComposedLayoutINS4_7SwizzleILi2ELi4ELi3EEENS4_25smem_sparse_ptr_flag_bitsILi2ELi16EEENSK_INS5_IJNS5_IJSB_SQ_EEENS5_IJSC_S13_EEEEEENS5_IJNS5_IJS1M_SG_EEESN_EEEEEEEvNS4_8identityENS4_13SM90_TMA_LOADENS1T_INS1U_ILi3ELi4ELi3EEENS4_18smem_ptr_flag_bitsILi16EEENSK_INS5_IJSQ_SG_EEENS5_IJSG_SB_EEEEEEEvS25_EENS_8epilogue10collective6detail29Sm90TmaWarpSpecializedAdapterINS2G_15DefaultEpilogueIfNS5_IJSB_llEEES2K_NS2F_6thread17LinearCombinationIfLi1EffLNS2L_9ScaleType4KindE0ELNS_15FloatRoundStyleE2EfEENS1_15EpilogueDefaultEEEEEvvEEEEvNT_6ParamsE --------------------------
	.section	.text._ZN7cutlass13device_kernelINS_4gemm6kernel13GemmUniversalIN4cute5tupleIJiiiiEEENS1_10collective13CollectiveMmaINS1_40MainloopSm90TmaGmmaWarpSpecializedSparseILi11ENS5_IJNS4_1CILi1EEENSA_ILi2EEESB_EEENS1_32KernelTmaWarpSpecializedPingpongEEENS5_IJNSA_ILi64EEENSA_ILi128EEESG_EEENS_6half_tENS5_IJNS4_6LayoutINS5_IJiNS5_IJSC_iEEEiEEENS5_IJlNS5_IJSB_SC_EEElEEEEENSK_INS5_IJNS5_IJNS5_IJNSA_ILi8EEESC_NSA_ILi4EEEEEEiEEENS5_IJNS5_IJNSA_ILi16EEESC_SC_EEEiEEEiEEENS5_IJNS5_IJNS5_IJSG_SU_NSA_ILi1024EEEEEENSA_ILi4096EEEEEENS5_IJNS5_IJSB_NSA_ILi512EEENSA_ILi32EEEEEElEEElEEEEEEEESJ_NS5_IJlSB_lEEENS4_8TiledMMAINS4_8MMA_AtomIJNS4_4SM904GMMA6SPARSE27GMMA_64x128x32_F32F16F16_SSILNS1D_5MajorE0ELS1G_0ELNS1D_7ScaleInE1ELS1H_1ELNS1D_9SparseSelE0EEEEEENSK_INS5_IJSB_SB_SB_EEENS5_IJNSA_ILi0EEES1M_S1M_EEEEENS5_IJNS4_10UnderscoreES1P_S1P_EEEEENS4_23SM90_TMA_LOAD_MULTICASTENS4_14ComposedLayoutINS4_7SwizzleILi2ELi4ELi3EEENS4_25smem_sparse_ptr_flag_bitsILi2ELi16EEENSK_INS5_IJNS5_IJSB_SQ_EEENS5_IJSC_S13_EEEEEENS5_IJNS5_IJS1M_SG_EEESN_EEEEEEEvNS4_8identityENS4_13SM90_TMA_LOADENS1T_INS1U_ILi3ELi4ELi3EEENS4_18smem_ptr_flag_bitsILi16EEENSK_INS5_IJSQ_SG_EEENS5_IJSG_SB_EEEEEEEvS25_EENS_8epilogue10collective6detail29Sm90TmaWarpSpecializedAdapterINS2G_15DefaultEpilogueIfNS5_IJSB_llEEES2K_NS2F_6thread17LinearCombinationIfLi1EffLNS2L_9ScaleType4KindE0ELNS_15FloatRoundStyleE2EfEENS1_15EpilogueDefaultEEEEEvvEEEEvNT_6ParamsE,"ax",@progbits
	.align	128
.text._ZN7cutlass13device_kernelINS_4gemm6kernel13GemmUniversalIN4cute5tupleIJiiiiEEENS1_10collective13CollectiveMmaINS1_40MainloopSm90TmaGmmaWarpSpecializedSparseILi11ENS5_IJNS4_1CILi1EEENSA_ILi2EEESB_EEENS1_32KernelTmaWarpSpecializedPingpongEEENS5_IJNSA_ILi64EEENSA_ILi128EEESG_EEENS_6half_tENS5_IJNS4_6LayoutINS5_IJiNS5_IJSC_iEEEiEEENS5_IJlNS5_IJSB_SC_EEElEEEEENSK_INS5_IJNS5_IJNS5_IJNSA_ILi8EEESC_NSA_ILi4EEEEEEiEEENS5_IJNS5_IJNSA_ILi16EEESC_SC_EEEiEEEiEEENS5_IJNS5_IJNS5_IJSG_SU_NSA_ILi1024EEEEEENSA_ILi4096EEEEEENS5_IJNS5_IJSB_NSA_ILi512EEENSA_ILi32EEEEEElEEElEEEEEEEESJ_NS5_IJlSB_lEEENS4_8TiledMMAINS4_8MMA_AtomIJNS4_4SM904GMMA6SPARSE27GMMA_64x128x32_F32F16F16_SSILNS1D_5MajorE0ELS1G_0ELNS1D_7ScaleInE1ELS1H_1ELNS1D_9SparseSelE0EEEEEENSK_INS5_IJSB_SB_SB_EEENS5_IJNSA_ILi0EEES1M_S1M_EEEEENS5_IJNS4_10UnderscoreES1P_S1P_EEEEENS4_23SM90_TMA_LOAD_MULTICASTENS4_14ComposedLayoutINS4_7SwizzleILi2ELi4ELi3EEENS4_25smem_sparse_ptr_flag_bitsILi2ELi16EEENSK_INS5_IJNS5_IJSB_SQ_EEENS5_IJSC_S13_EEEEEENS5_IJNS5_IJS1M_SG_EEESN_EEEEEEEvNS4_8identityENS4_13SM90_TMA_LOADENS1T_INS1U_ILi3ELi4ELi3EEENS4_18smem_ptr_flag_bitsILi16EEENSK_INS5_IJSQ_SG_EEENS5_IJSG_SB_EEEEEEEvS25_EENS_8epilogue10collective6detail29Sm90TmaWarpSpecializedAdapterINS2G_15DefaultEpilogueIfNS5_IJSB_llEEES2K_NS2F_6thread17LinearCombinationIfLi1EffLNS2L_9ScaleType4KindE0ELNS_15FloatRoundStyleE2EfEENS1_15EpilogueDefaultEEEEEvvEEEEvNT_6ParamsE:
        .type           _ZN7cutlass13device_kernelINS_4gemm6kernel13GemmUniversalIN4cute5tupleIJiiiiEEENS1_10collective13CollectiveMmaINS1_40MainloopSm90TmaGmmaWarpSpecializedSparseILi11ENS5_IJNS4_1CILi1EEENSA_ILi2EEESB_EEENS1_32KernelTmaWarpSpecializedPingpongEEENS5_IJNSA_ILi64EEENSA_ILi128EEESG_EEENS_6half_tENS5_IJNS4_6LayoutINS5_IJiNS5_IJSC_iEEEiEEENS5_IJlNS5_IJSB_SC_EEElEEEEENSK_INS5_IJNS5_IJNS5_IJNSA_ILi8EEESC_NSA_ILi4EEEEEEiEEENS5_IJNS5_IJNSA_ILi16EEESC_SC_EEEiEEEiEEENS5_IJNS5_IJNS5_IJSG_SU_NSA_ILi1024EEEEEENSA_ILi4096EEEEEENS5_IJNS5_IJSB_NSA_ILi512EEENSA_ILi32EEEEEElEEElEEEEEEEESJ_NS5_IJlSB_lEEENS4_8TiledMMAINS4_8MMA_AtomIJNS4_4SM904GMMA6SPARSE27GMMA_64x128x32_F32F16F16_SSILNS1D_5MajorE0ELS1G_0ELNS1D_7ScaleInE1ELS1H_1ELNS1D_9SparseSelE0EEEEEENSK_INS5_IJSB_SB_SB_EEENS5_IJNSA_ILi0EEES1M_S1M_EEEEENS5_IJNS4_10UnderscoreES1P_S1P_EEEEENS4_23SM90_TMA_LOAD_MULTICASTENS4_14ComposedLayoutINS4_7SwizzleILi2ELi4ELi3EEENS4_25smem_sparse_ptr_flag_bitsILi2ELi16EEENSK_INS5_IJNS5_IJSB_SQ_EEENS5_IJSC_S13_EEEEEENS5_IJNS5_IJS1M_SG_EEESN_EEEEEEEvNS4_8identityENS4_13SM90_TMA_LOADENS1T_INS1U_ILi3ELi4ELi3EEENS4_18smem_ptr_flag_bitsILi16EEENSK_INS5_IJSQ_SG_EEENS5_IJSG_SB_EEEEEEEvS25_EENS_8epilogue10collective6detail29Sm90TmaWarpSpecializedAdapterINS2G_15DefaultEpilogueIfNS5_IJSB_llEEES2K_NS2F_6thread17LinearCombinationIfLi1EffLNS2L_9ScaleType4KindE0ELNS_15FloatRoundStyleE2EfEENS1_15EpilogueDefaultEEEEEvvEEEEvNT_6ParamsE,@function
        .size           _ZN7cutlass13device_kernelINS_4gemm6kernel13GemmUniversalIN4cute5tupleIJiiiiEEENS1_10collective13CollectiveMmaINS1_40MainloopSm90TmaGmmaWarpSpecializedSparseILi11ENS5_IJNS4_1CILi1EEENSA_ILi2EEESB_EEENS1_32KernelTmaWarpSpecializedPingpongEEENS5_IJNSA_ILi64EEENSA_ILi128EEESG_EEENS_6half_tENS5_IJNS4_6LayoutINS5_IJiNS5_IJSC_iEEEiEEENS5_IJlNS5_IJSB_SC_EEElEEEEENSK_INS5_IJNS5_IJNS5_IJNSA_ILi8EEESC_NSA_ILi4EEEEEEiEEENS5_IJNS5_IJNSA_ILi16EEESC_SC_EEEiEEEiEEENS5_IJNS5_IJNS5_IJSG_SU_NSA_ILi1024EEEEEENSA_ILi4096EEEEEENS5_IJNS5_IJSB_NSA_ILi512EEENSA_ILi32EEEEEElEEElEEEEEEEESJ_NS5_IJlSB_lEEENS4_8TiledMMAINS4_8MMA_AtomIJNS4_4SM904GMMA6SPARSE27GMMA_64x128x32_F32F16F16_SSILNS1D_5MajorE0ELS1G_0ELNS1D_7ScaleInE1ELS1H_1ELNS1D_9SparseSelE0EEEEEENSK_INS5_IJSB_SB_SB_EEENS5_IJNSA_ILi0EEES1M_S1M_EEEEENS5_IJNS4_10UnderscoreES1P_S1P_EEEEENS4_23SM90_TMA_LOAD_MULTICASTENS4_14ComposedLayoutINS4_7SwizzleILi2ELi4ELi3EEENS4_25smem_sparse_ptr_flag_bitsILi2ELi16EEENSK_INS5_IJNS5_IJSB_SQ_EEENS5_IJSC_S13_EEEEEENS5_IJNS5_IJS1M_SG_EEESN_EEEEEEEvNS4_8identityENS4_13SM90_TMA_LOADENS1T_INS1U_ILi3ELi4ELi3EEENS4_18smem_ptr_flag_bitsILi16EEENSK_INS5_IJSQ_SG_EEENS5_IJSG_SB_EEEEEEEvS25_EENS_8epilogue10collective6detail29Sm90TmaWarpSpecializedAdapterINS2G_15DefaultEpilogueIfNS5_IJSB_llEEES2K_NS2F_6thread17LinearCombinationIfLi1EffLNS2L_9ScaleType4KindE0ELNS_15FloatRoundStyleE2EfEENS1_15EpilogueDefaultEEEEEvvEEEEvNT_6ParamsE,(.L_x_207 - _ZN7cutlass13device_kernelINS_4gemm6kernel13GemmUniversalIN4cute5tupleIJiiiiEEENS1_10collective13CollectiveMmaINS1_40MainloopSm90TmaGmmaWarpSpecializedSparseILi11ENS5_IJNS4_1CILi1EEENSA_ILi2EEESB_EEENS1_32KernelTmaWarpSpecializedPingpongEEENS5_IJNSA_ILi64EEENSA_ILi128EEESG_EEENS_6half_tENS5_IJNS4_6LayoutINS5_IJiNS5_IJSC_iEEEiEEENS5_IJlNS5_IJSB_SC_EEElEEEEENSK_INS5_IJNS5_IJNS5_IJNSA_ILi8EEESC_NSA_ILi4EEEEEEiEEENS5_IJNS5_IJNSA_ILi16EEESC_SC_EEEiEEEiEEENS5_IJNS5_IJNS5_IJSG_SU_NSA_ILi1024EEEEEENSA_ILi4096EEEEEENS5_IJNS5_IJSB_NSA_ILi512EEENSA_ILi32EEEEEElEEElEEEEEEEESJ_NS5_IJlSB_lEEENS4_8TiledMMAINS4_8MMA_AtomIJNS4_4SM904GMMA6SPARSE27GMMA_64x128x32_F32F16F16_SSILNS1D_5MajorE0ELS1G_0ELNS1D_7ScaleInE1ELS1H_1ELNS1D_9SparseSelE0EEEEEENSK_INS5_IJSB_SB_SB_EEENS5_IJNSA_ILi0EEES1M_S1M_EEEEENS5_IJNS4_10UnderscoreES1P_S1P_EEEEENS4_23SM90_TMA_LOAD_MULTICASTENS4_14ComposedLayoutINS4_7SwizzleILi2ELi4ELi3EEENS4_25smem_sparse_ptr_flag_bitsILi2ELi16EEENSK_INS5_IJNS5_IJSB_SQ_EEENS5_IJSC_S13_EEEEEENS5_IJNS5_IJS1M_SG_EEESN_EEEEEEEvNS4_8identityENS4_13SM90_TMA_LOADENS1T_INS1U_ILi3ELi4ELi3EEENS4_18smem_ptr_flag_bitsILi16EEENSK_INS5_IJSQ_SG_EEENS5_IJSG_SB_EEEEEEEvS25_EENS_8epilogue10collective6detail29Sm90TmaWarpSpecializedAdapterINS2G_15DefaultEpilogueIfNS5_IJSB_llEEES2K_NS2F_6thread17LinearCombinationIfLi1EffLNS2L_9ScaleType4KindE0ELNS_15FloatRoundStyleE2EfEENS1_15EpilogueDefaultEEEEEvvEEEEvNT_6ParamsE)
        .other          _ZN7cutlass13device_kernelINS_4gemm6kernel13GemmUniversalIN4cute5tupleIJiiiiEEENS1_10collective13CollectiveMmaINS1_40MainloopSm90TmaGmmaWarpSpecializedSparseILi11ENS5_IJNS4_1CILi1EEENSA_ILi2EEESB_EEENS1_32KernelTmaWarpSpecializedPingpongEEENS5_IJNSA_ILi64EEENSA_ILi128EEESG_EEENS_6half_tENS5_IJNS4_6LayoutINS5_IJiNS5_IJSC_iEEEiEEENS5_IJlNS5_IJSB_SC_EEElEEEEENSK_INS5_IJNS5_IJNS5_IJNSA_ILi8EEESC_NSA_ILi4EEEEEEiEEENS5_IJNS5_IJNSA_ILi16EEESC_SC_EEEiEEEiEEENS5_IJNS5_IJNS5_IJSG_SU_NSA_ILi1024EEEEEENSA_ILi4096EEEEEENS5_IJNS5_IJSB_NSA_ILi512EEENSA_ILi32EEEEEElEEElEEEEEEEESJ_NS5_IJlSB_lEEENS4_8TiledMMAINS4_8MMA_AtomIJNS4_4SM904GMMA6SPARSE27GMMA_64x128x32_F32F16F16_SSILNS1D_5MajorE0ELS1G_0ELNS1D_7ScaleInE1ELS1H_1ELNS1D_9SparseSelE0EEEEEENSK_INS5_IJSB_SB_SB_EEENS5_IJNSA_ILi0EEES1M_S1M_EEEEENS5_IJNS4_10UnderscoreES1P_S1P_EEEEENS4_23SM90_TMA_LOAD_MULTICASTENS4_14ComposedLayoutINS4_7SwizzleILi2ELi4ELi3EEENS4_25smem_sparse_ptr_flag_bitsILi2ELi16EEENSK_INS5_IJNS5_IJSB_SQ_EEENS5_IJSC_S13_EEEEEENS5_IJNS5_IJS1M_SG_EEESN_EEEEEEEvNS4_8identityENS4_13SM90_TMA_LOADENS1T_INS1U_ILi3ELi4ELi3EEENS4_18smem_ptr_flag_bitsILi16EEENSK_INS5_IJSQ_SG_EEENS5_IJSG_SB_EEEEEEEvS25_EENS_8epilogue10collective6detail29Sm90TmaWarpSpecializedAdapterINS2G_15DefaultEpilogueIfNS5_IJSB_llEEES2K_NS2F_6thread17LinearCombinationIfLi1EffLNS2L_9ScaleType4KindE0ELNS_15FloatRoundStyleE2EfEENS1_15EpilogueDefaultEEEEEvvEEEEvNT_6ParamsE,@"STO_CUDA_ENTRY STV_DEFAULT"
_ZN7cutlass13device_kernelINS_4gemm6kernel13GemmUniversalIN4cute5tupleIJiiiiEEENS1_10collective13CollectiveMmaINS1_40MainloopSm90TmaGmmaWarpSpecializedSparseILi11ENS5_IJNS4_1CILi1EEENSA_ILi2EEESB_EEENS1_32KernelTmaWarpSpecializedPingpongEEENS5_IJNSA_ILi64EEENSA_ILi128EEESG_EEENS_6half_tENS5_IJNS4_6LayoutINS5_IJiNS5_IJSC_iEEEiEEENS5_IJlNS5_IJSB_SC_EEElEEEEENSK_INS5_IJNS5_IJNS5_IJNSA_ILi8EEESC_NSA_ILi4EEEEEEiEEENS5_IJNS5_IJNSA_ILi16EEESC_SC_EEEiEEEiEEENS5_IJNS5_IJNS5_IJSG_SU_NSA_ILi1024EEEEEENSA_ILi4096EEEEEENS5_IJNS5_IJSB_NSA_ILi512EEENSA_ILi32EEEEEElEEElEEEEEEEESJ_NS5_IJlSB_lEEENS4_8TiledMMAINS4_8MMA_AtomIJNS4_4SM904GMMA6SPARSE27GMMA_64x128x32_F32F16F16_SSILNS1D_5MajorE0ELS1G_0ELNS1D_7ScaleInE1ELS1H_1ELNS1D_9SparseSelE0EEEEEENSK_INS5_IJSB_SB_SB_EEENS5_IJNSA_ILi0EEES1M_S1M_EEEEENS5_IJNS4_10UnderscoreES1P_S1P_EEEEENS4_23SM90_TMA_LOAD_MULTICASTENS4_14ComposedLayoutINS4_7SwizzleILi2ELi4ELi3EEENS4_25smem_sparse_ptr_flag_bitsILi2ELi16EEENSK_INS5_IJNS5_IJSB_SQ_EEENS5_IJSC_S13_EEEEEENS5_IJNS5_IJS1M_SG_EEESN_EEEEEEEvNS4_8identityENS4_13SM90_TMA_LOADENS1T_INS1U_ILi3ELi4ELi3EEENS4_18smem_ptr_flag_bitsILi16EEENSK_INS5_IJSQ_SG_EEENS5_IJSG_SB_EEEEEEEvS25_EENS_8epilogue10collective6detail29Sm90TmaWarpSpecializedAdapterINS2G_15DefaultEpilogueIfNS5_IJSB_llEEES2K_NS2F_6thread17LinearCombinationIfLi1EffLNS2L_9ScaleType4KindE0ELNS_15FloatRoundStyleE2EfEENS1_15EpilogueDefaultEEEEEvvEEEEvNT_6ParamsE:
[----:B------:R-:W-:Y:S01]  /*0000*/  LDC R1, c[0x0][0x28] ;  /* 0x00000a00ff017b82 */ /* 0x000fe20000000800 */
[----:B------:R-:W0:Y:S01]  /*0010*/  S2R R10, SR_TID.X ;  /* 0x00000000000a7919 */ /* 0x000e220000002100 */
[----:B------:R-:W-:Y:S01]  /*0020*/  ELECT P0, URZ, PT ;  /* 0x00000000003f782f */ /* 0x000fe20003800000 */
[----:B------:R-:W-:Y:S01]  /*0030*/  BSSY B0, `(.L_x_0) ;  /* 0x0000012000007945 */ /* 0x000fe20003800000 */
[--C-:B0-----:R-:W-:Y:S02]  /*0040*/  SHF.R.U32.HI R0, RZ, 0x5, R10.reuse ;  /* 0x00000005ff007819 */ /* 0x101fe4000001160a */
[----:B------:R-:W-:-:S03]  /*0050*/  SHF.R.U32.HI R4, RZ, 0x7, R10 ;  /* 0x00000007ff047819 */ /* 0x000fc6000001160a */
[----:B------:R-:W0:Y:S04]  /*0060*/  SHFL.IDX PT, R2, R0, RZ, 0x1f ;  /* 0x00001fff00027589 */ /* 0x000e2800000e0000 */
[----:B------:R1:W2:Y:S01]  /*0070*/  SHFL.IDX PT, R5, R4, RZ, 0x1f ;  /* 0x00001fff04057589 */ /* 0x0002a200000e0000 */
[----:B0-----:R-:W-:-:S13]  /*0080*/  ISETP.NE.OR P0, PT, R2, RZ, !P0 ;  /* 0x000000ff0200720c */ /* 0x001fda0004705670 */
[----:B-12---:R-:W-:Y:S05]  /*0090*/  @P0 BRA `(.L_x_1) ;  /* 0x00000000002c0947 */ /* 0x006fea0003800000 */
[----:B------:R-:W-:Y:S02]  /*00a0*/  ULDC.64 UR4, c[0x0][0x198] ;  /* 0x0000660000047ab9 */ /* 0x000fe40000000a00 */
[----:B------:R-:W-:Y:S02]  /*00b0*/  UIADD3 UR6, UP0, UR4, 0xf0, URZ ;  /* 0x000000f004067890 */ /* 0x000fe4000ff1e03f */
[----:B------:R-:W-:Y:S02]  /*00c0*/  UIADD3 UR8, UP1, UR4, 0x1f0, URZ ;  /* 0x000001f004087890 */ /* 0x000fe4000ff3e03f */
[----:B------:R-:W-:Y:S02]  /*00d0*/  UIADD3 UR4, UP2, UR4, 0x2f0, URZ ;  /* 0x000002f004047890 */ /* 0x000fe4000ff5e03f */
[----:B------:R-:W-:Y:S02]  /*00e0*/  UIADD3.X UR7, URZ, UR5, URZ, UP0, !UPT ;  /* 0x000000053f077290 */ /* 0x000fe400087fe43f */
[----:B------:R-:W-:-:S02]  /*00f0*/  UIADD3.X UR9, URZ, UR5, URZ, UP1, !UPT ;  /* 0x000000053f097290 */ /* 0x000fc40008ffe43f */
[----:B------:R-:W-:-:S05]  /*0100*/  UIADD3.X UR5, URZ, UR5, URZ, UP2, !UPT ;  /* 0x000000053f057290 */ /* 0x000fca00097fe43f */
[----:B------:R0:W-:Y:S02]  /*0110*/  UTMACCTL.PF [UR6] ;  /* 0x00000000060079b9 */ /* 0x0001e40008040000 */
[----:B------:R0:W-:Y:S02]  /*0120*/  UTMACCTL.PF [UR8] ;  /* 0x00000000080079b9 */ /* 0x0001e40008040000 */
[----:B------:R0:W-:Y:S02]  /*0130*/  UTMACCTL.PF [UR4] ;  /* 0x00000000040079b9 */ /* 0x0001e40008040000 */
[----:B0-----:R-:W-:Y:S01]  /*0140*/  NOP ;  /* 0x0000000000007918 */ /* 0x001fe20000000000 */
.L_x_1:
[----:B------:R-:W-:Y:S05]  /*0150*/  BSYNC B0 ;  /* 0x0000000000007941 */ /* 0x000fea0003800000 */
.L_x_0:
[----:B------:R-:W0:Y:S01]  /*0160*/  SHFL.IDX PT, R6, R0, RZ, 0x1f ;  /* 0x00001fff00067589 */ /* 0x000e2200000e0000 */
[----:B------:R-:W-:Y:S02]  /*0170*/  SHF.R.S32.HI R3, RZ, 0x1f, R10 ;  /* 0x0000001fff037819 */ /* 0x000fe4000001140a */
[----:B0-----:R-:W-:-:S13]  /*0180*/  ISETP.NE.AND P0, PT, R6, RZ, PT ;  /* 0x000000ff0600720c */ /* 0x001fda0003f05270 */
[----:B------:R-:W-:Y:S05]  /*0190*/  @P0 BRA `(.L_x_2) ;  /* 0x00000000009c0947 */ /* 0x000fea0003800000 */
[----:B------:R-:W-:Y:S01]  /*01a0*/  ELECT P0, URZ, PT ;  /* 0x00000000003f782f */ /* 0x000fe20003800000 */
[----:B------:R-:W-:-:S12]  /*01b0*/  BSSY B0, `(.L_x_2) ;  /* 0x0000025000007945 */ /* 0x000fd80003800000 */
[----:B------:R-:W-:Y:S05]  /*01c0*/  @!P0 BRA `(.L_x_3) ;  /* 0x00000000008c8947 */ /* 0x000fea0003800000 */
[----:B------:R-:W0:Y:S01]  /*01d0*/  S2UR UR8, SR_CgaCtaId ;  /* 0x00000000000879c3 */ /* 0x000e220000008800 */
[----:B------:R-:W-:Y:S01]  /*01e0*/  UMOV UR4, 0x400 ;  /* 0x0000040000047882 */ /* 0x000fe20000000000 */
[----:B------:R-:W-:Y:S01]  /*01f0*/  UMOV UR5, 0x1 ;  /* 0x0000000100057882 */ /* 0x000fe20000000000 */
[----:B------:R-:W-:Y:S02]  /*0200*/  UMOV UR6, 0x2 ;  /* 0x0000000200067882 */ /* 0x000fe40000000000 */
[----:B------:R-:W-:-:S04]  /*0210*/  UIADD3 UR6, -UR6, 0x100000, URZ ;  /* 0x0010000006067890 */ /* 0x000fc8000fffe13f */
[----:B------:R-:W-:Y:S02]  /*0220*/  USHF.L.U32 UR7, UR6, 0xb, URZ ;  /* 0x0000000b06077899 */ /* 0x000fe4000800063f */
[----:B------:R-:W-:Y:S02]  /*0230*/  USHF.L.U32 UR6, UR6, 0x1, URZ ;  /* 0x0000000106067899 */ /* 0x000fe4000800063f */
[----:B0-----:R-:W-:Y:S02]  /*0240*/  ULEA UR8, UR8, UR4, 0x18 ;  /* 0x0000000408087291 */ /* 0x001fe4000f8ec03f */
[----:B------:R-:W-:-:S04]  /*0250*/  UIADD3 UR4, -UR5, 0x100000, URZ ;  /* 0x0010000005047890 */ /* 0x000fc8000fffe13f */
[----:B------:R-:W-:Y:S02]  /*0260*/  USHF.L.U32 UR5, UR4, 0xb, URZ ;  /* 0x0000000b04057899 */ /* 0x000fe4000800063f */
[----:B------:R-:W-:Y:S01]  /*0270*/  USHF.L.U32 UR4, UR4, 0x1, URZ ;  /* 0x0000000104047899 */ /* 0x000fe2000800063f */
[----:B------:R-:W0:Y:S11]  /*0280*/  FENCE.VIEW.ASYNC.S ;  /* 0x00000000000073c6 */ /* 0x000e360000000000 */
[----:B0-----:R0:W1:Y:S01]  /*0290*/  SYNCS.EXCH.64 URZ, [UR8], UR4 ;  /* 0x00000004083f75b2 */ /* 0x0010620008000100 */
[----:B------:R0:W2:Y:S01]  /*02a0*/  SYNCS.EXCH.64 URZ, [UR8+0x58], UR6 ;  /* 0x00005806083f75b2 */ /* 0x0000a20008000100 */
[----:B------:R0:W3:Y:S01]  /*02b0*/  SYNCS.EXCH.64 URZ, [UR8+0x8], UR4 ;  /* 0x00000804083f75b2 */ /* 0x0000e20008000100 */
[----:B------:R0:W4:Y:S01]  /*02c0*/  SYNCS.EXCH.64 URZ, [UR8+0x60], UR6 ;  /* 0x00006006083f75b2 */ /* 0x0001220008000100 */
[----:B------:R0:W0:Y:S01]  /*02d0*/  SYNCS.EXCH.64 URZ, [UR8+0x10], UR4 ;  /* 0x00001004083f75b2 */ /* 0x0000220008000100 */
        /* <DEDUP_REMOVED lines=17> */
[----:B------:R-:W-:Y:S01]  /*03f0*/  NOP ;  /* 0x0000000000007918 */ /* 0x000fe20000000000 */
.L_x_3:
[----:B0-----:R-:W-:Y:S05]  /*0400*/  BSYNC B0 ;  /* 0x0000000000007941 */ /* 0x001fea0003800000 */
.L_x_2:
[----:B------:R-:W0:Y:S01]  /*0410*/  SHFL.IDX PT, R12, R0, RZ, 0x1f ;  /* 0x00001fff000c7589 */ /* 0x000e2200000e0000 */
[----:B------:R-:W-:Y:S01]  /*0420*/  LEA.HI R3, R3, R10, RZ, 0x7 ;  /* 0x0000000a03037211 */ /* 0x000fe200078f38ff */
[----:B------:R-:W5:Y:S01]  /*0430*/  S2UR UR13, SR_CTAID.X ;  /* 0x00000000000d79c3 */ /* 0x000f620000002500 */
[----:B------:R-:W-:Y:S01]  /*0440*/  ELECT P0, URZ, PT ;  /* 0x00000000003f782f */ /* 0x000fe20003800000 */
[----:B------:R-:W1:Y:S01]  /*0450*/  SHFL.IDX PT, R9, R0, RZ, 0x1f ;  /* 0x00001fff00097589 */ /* 0x000e6200000e0000 */
[----:B------:R-:W-:Y:S02]  /*0460*/  LOP3.LUT R3, R3, 0xffffff80, RZ, 0xc0, !PT ;  /* 0xffffff8003037812 */ /* 0x000fe400078ec0ff */
[----:B------:R-:W-:Y:S01]  /*0470*/  ELECT P1, URZ, PT ;  /* 0x00000000003f782f */ /* 0x000fe20003820000 */
[----:B------:R-:W-:Y:S01]  /*0480*/  NOP ;  /* 0x0000000000007918 */ /* 0x000fe20000000000 */
[----:B------:R-:W2:Y:S01]  /*0490*/  S2R R16, SR_CTAID.Y ;  /* 0x0000000000107919 */ /* 0x000ea20000002600 */
[----:B------:R-:W-:Y:S01]  /*04a0*/  ULDC UR4, c[0x0][0x150] ;  /* 0x0000540000047ab9 */ /* 0x000fe20000000800 */
[----:B------:R-:W-:Y:S01]  /*04b0*/  IMAD.IADD R11, R10, 0x1, -R3 ;  /* 0x000000010a0b7824 */ /* 0x000fe200078e0a03 */
[----:B------:R-:W3:Y:S01]  /*04c0*/  LDC R25, c[0x0][0x148] ;  /* 0x00005200ff197b82 */ /* 0x000ee20000000800 */
[----:B------:R2:W4:Y:S01]  /*04d0*/  SHFL.IDX PT, R13, R4, RZ, 0x1f ;  /* 0x00001fff040d7589 */ /* 0x00052200000e0000 */
[----:B------:R-:W-:Y:S01]  /*04e0*/  UMOV UR11, 0x80 ;  /* 0x00000080000b7882 */ /* 0x000fe20000000000 */
[----:B------:R-:W-:Y:S01]  /*04f0*/  NOP ;  /* 0x0000000000007918 */ /* 0x000fe20000000000 */
[----:B------:R-:W-:Y:S01]  /*0500*/  SHF.R.S32.HI R24, RZ, 0x1f, R11 ;  /* 0x0000001fff187819 */ /* 0x000fe2000001140b */
[C---:B------:R-:W-:Y:S01]  /*0510*/  VIADD R40, R5.reuse, 0xffffffff ;  /* 0xffffffff05287836 */ /* 0x040fe20000000000 */
[----:B------:R-:W-:-:S02]  /*0520*/  ISETP.NE.AND P2, PT, R5, RZ, PT ;  /* 0x000000ff0500720c */ /* 0x000fc40003f45270 */
[----:B------:R-:W-:Y:S02]  /*0530*/  LEA.HI R3, R24, R11, RZ, 0x3 ;  /* 0x0000000b18037211 */ /* 0x000fe400078f18ff */
[----:B------:R-:W-:Y:S02]  /*0540*/  ISETP.GE.U32.AND P5, PT, R40, 0x2, PT ;  /* 0x000000022800780c */ /* 0x000fe40003fa6070 */
[--C-:B------:R-:W-:Y:S02]  /*0550*/  SHF.R.S32.HI R7, RZ, 0x3, R3.reuse ;  /* 0x00000003ff077819 */ /* 0x100fe40000011403 */
[----:B0-----:R-:W-:Y:S02]  /*0560*/  ISETP.NE.OR P0, PT, R12, RZ, !P0 ;  /* 0x000000ff0c00720c */ /* 0x001fe40004705670 */
[----:B------:R-:W-:Y:S01]  /*0570*/  SHF.R.S32.HI R8, RZ, 0x1f, R3 ;  /* 0x0000001fff087819 */ /* 0x000fe20000011403 */
[----:B------:R-:W0:Y:S01]  /*0580*/  LDC R12, c[0x0][0x140] ;  /* 0x00005000ff0c7b82 */ /* 0x000e220000000800 */
[----:B-1----:R-:W-:-:S02]  /*0590*/  ISETP.NE.OR P1, PT, R9, RZ, !P1 ;  /* 0x000000ff0900720c */ /* 0x002fc40004f25670 */
[----:B------:R-:W-:Y:S02]  /*05a0*/  LEA.HI R8, R8, R7, RZ, 0x2 ;  /* 0x0000000708087211 */ /* 0x000fe400078f10ff */
[----:B-----5:R-:W-:Y:S02]  /*05b0*/  I2FP.F32.U32 R0, UR13 ;  /* 0x0000000d00007c45 */ /* 0x020fe40008201000 */
[----:B------:R-:W-:Y:S01]  /*05c0*/  LOP3.LUT R8, R8, 0xfffffffc, RZ, 0xc0, !PT ;  /* 0xfffffffc08087812 */ /* 0x000fe200078ec0ff */
[----:B------:R-:W1:Y:S01]  /*05d0*/  LDC R9, c[0x0][0x144] ;  /* 0x00005100ff097b82 */ /* 0x000e620000000800 */
[----:B------:R-:W-:Y:S01]  /*05e0*/  SHF.R.S32.HI R3, RZ, 0x1f, R2 ;  /* 0x0000001fff037819 */ /* 0x000fe20000011402 */
[----:B------:R-:W-:Y:S01]  /*05f0*/  VOTEU.ALL UP0, P0 ;  /* 0x00000000003f7886 */ /* 0x000fe20000000000 */
[----:B------:R-:W-:Y:S01]  /*0600*/  FMUL R0, R0, UR4 ;  /* 0x0000000400007c20 */ /* 0x000fe20008400000 */
[----:B--2---:R-:W-:Y:S01]  /*0610*/  I2FP.F32.U32 R4, R16 ;  /* 0x0000001000047245 */ /* 0x004fe20000201000 */
[----:B------:R-:W-:Y:S01]  /*0620*/  ULDC UR4, c[0x0][0x154] ;  /* 0x0000550000047ab9 */ /* 0x000fe20000000800 */
[----:B------:R-:W-:Y:S01]  /*0630*/  VOTEU.ALL UP1, P1 ;  /* 0x00000000003f7886 */ /* 0x000fe20000820000 */
[----:B------:R-:W-:Y:S01]  /*0640*/  IMAD.IADD R8, R7, 0x1, -R8 ;  /* 0x0000000107087824 */ /* 0x000fe200078e0a08 */
[----:B------:R-:W2:Y:S01]  /*0650*/  @!UP0 S2UR UR7, SR_CgaCtaId ;  /* 0x00000000000789c3 */ /* 0x000ea20000008800 */
[----:B------:R-:W-:Y:S01]  /*0660*/  SHF.R.S32.HI R7, RZ, 0x1f, R6 ;  /* 0x0000001fff077819 */ /* 0x000fe20000011406 */
[----:B------:R-:W-:Y:S01]  /*0670*/  FMUL R4, R4, UR4 ;  /* 0x0000000404047c20 */ /* 0x000fe20008400000 */
[----:B------:R-:W-:Y:S01]  /*0680*/  LEA.HI R3, R3, R2, RZ, 0x2 ;  /* 0x0000000203037211 */ /* 0x000fe200078f10ff */
[----:B------:R-:W5:Y:S01]  /*0690*/  F2I.U32.TRUNC.NTZ R0, R0 ;  /* 0x0000000000007305 */ /* 0x000f62000020f000 */
[----:B------:R-:W-:Y:S01]  /*06a0*/  LEA.HI R7, R7, R6, RZ, 0x2 ;  /* 0x0000000607077211 */ /* 0x000fe200078f10ff */
[----:B------:R-:W-:Y:S01]  /*06b0*/  UMOV UR4, 0x20 ;  /* 0x0000002000047882 */ /* 0x000fe20000000000 */
[----:B------:R-:W-:Y:S01]  /*06c0*/  LOP3.LUT R3, R3, 0xfffffffc, RZ, 0xc0, !PT ;  /* 0xfffffffc03037812 */ /* 0x000fe200078ec0ff */
[----:B------:R-:W4:Y:S01]  /*06d0*/  @!UP1 S2UR UR10, SR_CgaCtaId ;  /* 0x00000000000a99c3 */ /* 0x000f220000008800 */
[----:B------:R-:W-:Y:S01]  /*06e0*/  LOP3.LUT R7, R7, 0x3ffffffc, RZ, 0xc0, !PT ;  /* 0x3ffffffc07077812 */ /* 0x000fe200078ec0ff */
[----:B------:R-:W-:Y:S01]  /*06f0*/  @!UP0 UMOV UR6, 0x400 ;  /* 0x0000040000068882 */ /* 0x000fe20000000000 */
[----:B------:R-:W-:-:S04]  /*0700*/  @!UP0 UIADD3 UR4, -UR4, 0x100000, URZ ;  /* 0x0010000004048890 */ /* 0x000fc8000fffe13f */
[----:B------:R-:W-:Y:S02]  /*0710*/  @!UP0 USHF.L.U32 UR5, UR4, 0xb, URZ ;  /* 0x0000000b04058899 */ /* 0x000fe4000800063f */
[----:B------:R-:W-:Y:S01]  /*0720*/  @!UP0 USHF.L.U32 UR4, UR4, 0x1, URZ ;  /* 0x0000000104048899 */ /* 0x000fe2000800063f */
[----:B------:R-:W3:Y:S01]  /*0730*/  F2I.U32.TRUNC.NTZ R4, R4 ;  /* 0x0000000400047305 */ /* 0x000ee2000020f000 */
[----:B------:R-:W-:Y:S01]  /*0740*/  IMAD.IADD R22, R2, 0x1, -R3 ;  /* 0x0000000102167824 */ /* 0x000fe200078e0a03 */
[----:B------:R-:W-:Y:S01]  /*0750*/  @!UP1 UMOV UR9, 0x400 ;  /* 0x0000040000099882 */ /* 0x000fe20000000000 */
[----:B------:R-:W-:Y:S01]  /*0760*/  IMAD.IADD R7, R6, 0x1, -R7 ;  /* 0x0000000106077824 */ /* 0x000fe200078e0a07 */
[----:B0-----:R-:W-:Y:S01]  /*0770*/  ISETP.EQ.U32.AND P3, PT, R12, 0x1, PT ;  /* 0x000000010c00780c */ /* 0x001fe20003f62070 */
[----:B------:R-:W-:Y:S01]  /*0780*/  VOTEU.ALL UP2, P1 ;  /* 0x00000000003f7886 */ /* 0x000fe20000840000 */
[----:B------:R-:W-:Y:S01]  /*0790*/  VOTEU.ALL UP3, P1 ;  /* 0x00000000003f7886 */ /* 0x000fe20000860000 */
[----:B------:R-:W-:Y:S01]  /*07a0*/  IMAD R7, R7, 0x4, R8 ;  /* 0x0000000407077824 */ /* 0x000fe200078e0208 */
[----:B------:R-:W-:Y:S01]  /*07b0*/  VOTEU.ALL UP4, P1 ;  /* 0x00000000003f7886 */ /* 0x000fe20000880000 */
[----:B------:R-:W-:Y:S01]  /*07c0*/  VOTEU.ALL UP5, P1 ;  /* 0x00000000003f7886 */ /* 0x000fe200008a0000 */
[----:B------:R-:W-:Y:S01]  /*07d0*/  ISETP.NE.AND P1, PT, R22, 0x3, PT ;  /* 0x000000031600780c */ /* 0x000fe20003f25270 */
[----:B------:R-:W-:Y:S01]  /*07e0*/  IMAD.SHL.U32 R12, R7, 0x4, RZ ;  /* 0x00000004070c7824 */ /* 0x000fe200078e00ff */
[----:B--2---:R-:W-:Y:S01]  /*07f0*/  @!UP0 ULEA UR8, UR7, UR6, 0x18 ;  /* 0x0000000607088291 */ /* 0x004fe2000f8ec03f */
[----:B-----5:R-:W-:Y:S01]  /*0800*/  IMAD.MOV R0, RZ, RZ, -R0 ;  /* 0x000000ffff007224 */ /* 0x020fe200078e0a00 */
[----:B------:R-:W-:-:S04]  /*0810*/  @!UP1 UIADD3 UR6, -UR11, 0x100000, URZ ;  /* 0x001000000b069890 */ /* 0x000fc8000fffe13f */
[----:B------:R-:W-:Y:S02]  /*0820*/  @!UP1 USHF.L.U32 UR7, UR6, 0xb, URZ ;  /* 0x0000000b06079899 */ /* 0x000fe4000800063f */
[----:B------:R-:W-:Y:S01]  /*0830*/  @!UP1 USHF.L.U32 UR6, UR6, 0x1, URZ ;  /* 0x0000000106069899 */ /* 0x000fe2000800063f */
[----:B---3--:R-:W-:Y:S01]  /*0840*/  IMAD.MOV R26, RZ, RZ, -R4 ;  /* 0x000000ffff1a7224 */ /* 0x008fe200078e0a04 */
[----:B------:R-:W-:Y:S01]  /*0850*/  VOTEU.ALL UP0, P0 ;  /* 0x00000000003f7886 */ /* 0x000fe20000000000 */
[----:B------:R-:W-:Y:S01]  /*0860*/  LOP3.LUT R12, R7, 0xc, R12, 0x78, !PT ;  /* 0x0000000c070c7812 */ /* 0x000fe200078e780c */
[----:B-1----:R-:W-:Y:S01]  /*0870*/  IMAD R23, R9, R0, UR13 ;  /* 0x0000000d09177e24 */ /* 0x002fe2000f8e0200 */
[----:B------:R-:W-:Y:S01]  /*0880*/  ISETP.EQ.OR P1, PT, R22, RZ, !P1 ;  /* 0x000000ff1600720c */ /* 0x000fe20004f22670 */
[----:B----4-:R-:W-:Y:S01]  /*0890*/  @!UP1 ULEA UR9, UR10, UR9, 0x18 ;  /* 0x000000090a099291 */ /* 0x010fe2000f8ec03f */
[----:B------:R-:W-:Y:S01]  /*08a0*/  IMAD R3, R25, R26, R16 ;  /* 0x0000001a19037224 */ /* 0x000fe200078e0210 */
[----:B------:R-:W-:Y:S01]  /*08b0*/  VOTEU.ALL UP1, P0 ;  /* 0x00000000003f7886 */ /* 0x000fe20000020000 */
[----:B------:R-:W-:Y:S01]  /*08c0*/  LOP3.LUT P0, RZ, R11, 0x7, RZ, 0xc0, !PT ;  /* 0x000000070bff7812 */ /* 0x000fe2000780c0ff */
[----:B------:R-:W0:Y:S02]  /*08d0*/  FENCE.VIEW.ASYNC.S ;  /* 0x00000000000073c6 */ /* 0x000e240000000000 */
[----:B0-----:R0:W1:Y:S01]  /*08e0*/  @!UP0 SYNCS.EXCH.64 URZ, [UR8+0xe0], UR4 ;  /* 0x0000e004083f85b2 */ /* 0x0010620008000100 */
[----:B------:R-:W-:-:S02]  /*08f0*/  ISETP.EQ.AND P1, PT, R5, RZ, P1 ;  /* 0x000000ff0500720c */ /* 0x000fc40000f22270 */
[----:B------:R-:W-:Y:S02]  /*0900*/  ISETP.NE.AND P4, PT, R3, R12, PT ;  /* 0x0000000c0300720c */ /* 0x000fe40003f85270 */
[----:B------:R-:W-:Y:S02]  /*0910*/  ISETP.LT.U32.AND P0, PT, R12, 0x2, !P0 ;  /* 0x000000020c00780c */ /* 0x000fe40004701070 */
[----:B------:R-:W-:Y:S02]  /*0920*/  ISETP.EQ.OR P4, PT, R23, RZ, !P4 ;  /* 0x000000ff1700720c */ /* 0x000fe40006782670 */
[----:B------:R-:W-:Y:S02]  /*0930*/  SEL R7, RZ, 0x1, !P1 ;  /* 0x00000001ff077807 */ /* 0x000fe40004800000 */
[----:B------:R-:W-:Y:S02]  /*0940*/  R2UR UR12, R13 ;  /* 0x000000000d0c72ca */ /* 0x000fe400000e0000 */
[----:B------:R-:W-:-:S02]  /*0950*/  PLOP3.LUT P0, PT, P0, P4, PT, 0x80, 0x0 ;  /* 0x000000000000781c */ /* 0x000fc40000709070 */
[----:B------:R-:W-:Y:S01]  /*0960*/  SEL R7, R7, 0x2, P5 ;  /* 0x0000000207077807 */ /* 0x000fe20002800000 */
[----:B------:R0:W2:Y:S01]  /*0970*/  @!UP1 SYNCS.EXCH.64 URZ, [UR8+0xe8], UR4 ;  /* 0x0000e804083f95b2 */ /* 0x0000a20008000100 */
[----:B------:R-:W-:Y:S01]  /*0980*/  NOP ;  /* 0x0000000000007918 */ /* 0x000fe20000000000 */
[----:B------:R0:W3:Y:S01]  /*0990*/  @!UP2 SYNCS.EXCH.64 URZ, [UR9+0xc0], UR6 ;  /* 0x0000c006093fa5b2 */ /* 0x0000e20008000100 */
[----:B------:R0:W4:Y:S01]  /*09a0*/  @!UP3 SYNCS.EXCH.64 URZ, [UR9+0xc8], UR6 ;  /* 0x0000c806093fb5b2 */ /* 0x0001220008000100 */
[----:B------:R0:W0:Y:S01]  /*09b0*/  @!UP4 SYNCS.EXCH.64 URZ, [UR9+0xd0], UR6 ;  /* 0x0000d006093fc5b2 */ /* 0x0000220008000100 */
[----:B------:R0:W0:Y:S01]  /*09c0*/  @!UP5 SYNCS.EXCH.64 URZ, [UR9+0xd8], UR6 ;  /* 0x0000d806093fd5b2 */ /* 0x0000220008000100 */
[----:B------:R-:W-:Y:S01]  /*09d0*/  NOP ;  /* 0x0000000000007918 */ /* 0x000fe20000000000 */
[----:B------:R-:W-:Y:S05]  /*09e0*/  @!P3 BRA `(.L_x_4) ;  /* 0x000000000008b947 */ /* 0x000fea0003800000 */
[----:B01234-:R-:W-:Y:S01]  /*09f0*/  UCGABAR_ARV ;  /* 0x00000000000079c7 */ /* 0x01ffe20008000000 */
[----:B------:R-:W-:Y:S05]  /*0a00*/  BRA `(.L_x_5) ;  /* 0x0000000000047947 */ /* 0x000fea0003800000 */
.L_x_4:
[----:B01234-:R-:W-:Y:S01]  /*0a10*/  NOP ;  /* 0x0000000000007918 */ /* 0x01ffe20000000000 */
.L_x_5:
[----:B------:R-:W-:Y:S01]  /*0a20*/  ULDC.64 UR4, c[0x0][0x698] ;  /* 0x0001a60000047ab9 */ /* 0x000fe20000000a00 */
[----:B------:R-:W-:Y:S01]  /*0a30*/  ULDC.64 UR16, c[0x0][0x208] ;  /* 0x0000820000107ab9 */ /* 0x000fe20000000a00 */
[----:B------:R-:W-:-:S04]  /*0a40*/  ISETP.NE.U32.AND P1, PT, RZ, UR4, PT ;  /* 0x00000004ff007c0c */ /* 0x000fc8000bf25070 */
[----:B------:R-:W-:-:S13]  /*0a50*/  ISETP.NE.AND.EX P1, PT, RZ, UR5, PT, P1 ;  /* 0x00000005ff007c0c */ /* 0x000fda000bf25310 */
[----:B------:R-:W-:Y:S05]  /*0a60*/  @!P1 BRA `(.L_x_6) ;  /* 0x00000000001c9947 */ /* 0x000fea0003800000 */
[----:B------:R-:W0:Y:S02]  /*0a70*/  LDC.64 R2, c[0x0][0x698] ;  /* 0x0001a600ff027b82 */ /* 0x000e240000000a00 */
[----:B0-----:R-:W2:Y:S02]  /*0a80*/  LDG.E.64 R2, desc[UR16][R2.64] ;  /* 0x0000001002027981 */ /* 0x001ea4000c1e1b00 */
[----:B--2---:R-:W-:-:S04]  /*0a90*/  ISETP.NE.U32.AND P1, PT, R2, RZ, PT ;  /* 0x000000ff0200720c */ /* 0x004fc80003f25070 */
[----:B------:R-:W-:-:S13]  /*0aa0*/  ISETP.NE.AND.EX P1, PT, R3, RZ, PT, P1 ;  /* 0x000000ff0300720c */ /* 0x000fda0003f25310 */
[----:B------:R-:W-:Y:S05]  /*0ab0*/  @!P1 BRA `(.L_x_6) ;  /* 0x0000000000089947 */ /* 0x000fea0003800000 */
[----:B------:R0:W5:Y:S01]  /*0ac0*/  LD.E R13, desc[UR16][R2.64] ;  /* 0x00000010020d7980 */ /* 0x000162000c101900 */
[----:B------:R-:W-:Y:S05]  /*0ad0*/  BRA `(.L_x_7) ;  /* 0x0000000000207947 */ /* 0x000fea0003800000 */
.L_x_6:
[----:B------:R-:W-:Y:S02]  /*0ae0*/  ULDC.64 UR4, c[0x0][0x688] ;  /* 0x0001a20000047ab9 */ /* 0x000fe40000000a00 */
[----:B------:R-:W-:-:S04]  /*0af0*/  ISETP.NE.U32.AND P1, PT, RZ, UR4, PT ;  /* 0x00000004ff007c0c */ /* 0x000fc8000bf25070 */
[----:B------:R-:W-:-:S13]  /*0b00*/  ISETP.NE.AND.EX P1, PT, RZ, UR5, PT, P1 ;  /* 0x00000005ff007c0c */ /* 0x000fda000bf25310 */
[----:B------:R-:W-:Y:S05]  /*0b10*/  @!P1 BRA `(.L_x_8) ;  /* 0x00000000000c9947 */ /* 0x000fea0003800000 */
[----:B------:R-:W0:Y:S02]  /*0b20*/  LDC.64 R2, c[0x0][0x688] ;  /* 0x0001a200ff027b82 */ /* 0x000e240000000a00 */
[----:B0-----:R1:W5:Y:S01]  /*0b30*/  LDG.E R13, desc[UR16][R2.64] ;  /* 0x00000010020d7981 */ /* 0x001362000c1e1900 */
[----:B------:R-:W-:Y:S05]  /*0b40*/  BRA `(.L_x_7) ;  /* 0x0000000000047947 */ /* 0x000fea0003800000 */
.L_x_8:
[----:B------:R-:W2:Y:S02]  /*0b50*/  LDC R13, c[0x0][0x680] ;  /* 0x0001a000ff0d7b82 */ /* 0x000ea40000000800 */
.L_x_7:
[----:B------:R-:W-:Y:S02]  /*0b60*/  ULDC.64 UR4, c[0x0][0x6a0] ;  /* 0x0001a80000047ab9 */ /* 0x000fe40000000a00 */
[----:B------:R-:W-:-:S04]  /*0b70*/  ISETP.NE.U32.AND P1, PT, RZ, UR4, PT ;  /* 0x00000004ff007c0c */ /* 0x000fc8000bf25070 */
[----:B------:R-:W-:-:S13]  /*0b80*/  ISETP.NE.AND.EX P1, PT, RZ, UR5, PT, P1 ;  /* 0x00000005ff007c0c */ /* 0x000fda000bf25310 */
[----:B------:R-:W-:Y:S05]  /*0b90*/  @!P1 BRA `(.L_x_9) ;  /* 0x00000000001c9947 */ /* 0x000fea0003800000 */
[----:B01----:R-:W0:Y:S02]  /*0ba0*/  LDC.64 R2, c[0x0][0x6a0] ;  /* 0x0001a800ff027b82 */ /* 0x003e240000000a00 */
[----:B0-----:R-:W3:Y:S02]  /*0bb0*/  LDG.E.64 R2, desc[UR16][R2.64] ;  /* 0x0000001002027981 */ /* 0x001ee4000c1e1b00 */
[----:B---3--:R-:W-:-:S04]  /*0bc0*/  ISETP.NE.U32.AND P1, PT, R2, RZ, PT ;  /* 0x000000ff0200720c */ /* 0x008fc80003f25070 */
[----:B------:R-:W-:-:S13]  /*0bd0*/  ISETP.NE.AND.EX P1, PT, R3, RZ, PT, P1 ;  /* 0x000000ff0300720c */ /* 0x000fda0003f25310 */
[----:B------:R-:W-:Y:S05]  /*0be0*/  @!P1 BRA `(.L_x_9) ;  /* 0x0000000000089947 */ /* 0x000fea0003800000 */
[----:B------:R0:W5:Y:S01]  /*0bf0*/  LD.E R14, desc[UR16][R2.64] ;  /* 0x00000010020e7980 */ /* 0x000162000c101900 */
[----:B------:R-:W-:Y:S05]  /*0c00*/  BRA `(.L_x_10) ;  /* 0x0000000000207947 */ /* 0x000fea0003800000 */
.L_x_9:
[----:B------:R-:W-:Y:S02]  /*0c10*/  ULDC.64 UR4, c[0x0][0x690] ;  /* 0x0001a40000047ab9 */ /* 0x000fe40000000a00 */
[----:B------:R-:W-:-:S04]  /*0c20*/  ISETP.NE.U32.AND P1, PT, RZ, UR4, PT ;  /* 0x00000004ff007c0c */ /* 0x000fc8000bf25070 */
[----:B------:R-:W-:-:S13]  /*0c30*/  ISETP.NE.AND.EX P1, PT, RZ, UR5, PT, P1 ;  /* 0x00000005ff007c0c */ /* 0x000fda000bf25310 */
[----:B------:R-:W-:Y:S05]  /*0c40*/  @!P1 BRA `(.L_x_11) ;  /* 0x00000000000c9947 */ /* 0x000fea0003800000 */
[----:B------:R-:W3:Y:S02]  /*0c50*/  LDC.64 R14, c[0x0][0x690] ;  /* 0x0001a400ff0e7b82 */ /* 0x000ee40000000a00 */
[----:B---3--:R3:W5:Y:S01]  /*0c60*/  LDG.E R14, desc[UR16][R14.64] ;  /* 0x000000100e0e7981 */ /* 0x008762000c1e1900 */
[----:B------:R-:W-:Y:S05]  /*0c70*/  BRA `(.L_x_10) ;  /* 0x0000000000047947 */ /* 0x000fea0003800000 */
.L_x_11:
[----:B------:R-:W4:Y:S02]  /*0c80*/  LDC R14, c[0x0][0x684] ;  /* 0x0001a100ff0e7b82 */ /* 0x000f240000000800 */
.L_x_10:
[----:B------:R-:W1:Y:S01]  /*0c90*/  LDC R0, c[0x0][0x75c] ;  /* 0x0001d700ff007b82 */ /* 0x000e620000000800 */
[----:B------:R-:W-:Y:S01]  /*0ca0*/  ULDC UR8, c[0x0][0x604] ;  /* 0x0001810000087ab9 */ /* 0x000fe20000000800 */
[----:B------:R-:W-:Y:S01]  /*0cb0*/  ISETP.NE.AND P1, PT, R5, 0x2, PT ;  /* 0x000000020500780c */ /* 0x000fe20003f25270 */
[----:B------:R-:W-:Y:S01]  /*0cc0*/  UIADD3 UR8, UR8, 0x1f, URZ ;  /* 0x0000001f08087890 */ /* 0x000fe2000fffe03f */
[----:B------:R-:W-:Y:S01]  /*0cd0*/  IMAD.U32 R4, RZ, RZ, UR13 ;  /* 0x0000000dff047e24 */ /* 0x000fe2000f8e00ff */
[----:B------:R-:W-:Y:S01]  /*0ce0*/  UMOV UR5, URZ ;  /* 0x0000003f00057c82 */ /* 0x000fe20008000000 */
[----:B------:R-:W-:Y:S01]  /*0cf0*/  UMOV UR4, URZ ;  /* 0x0000003f00047c82 */ /* 0x000fe20008000000 */
[----:B------:R-:W-:Y:S01]  /*0d00*/  USHF.R.S32.HI UR9, URZ, 0x1f, UR8 ;  /* 0x0000001f3f097899 */ /* 0x000fe20008011408 */
[----:B------:R-:W-:-:S03]  /*0d10*/  ULDC.64 UR10, c[0x0][0x750] ;  /* 0x0001d400000a7ab9 */ /* 0x000fc60000000a00 */
[----:B------:R-:W-:Y:S01]  /*0d20*/  ULEA.HI UR9, UR9, UR8, URZ, 0x5 ;  /* 0x0000000809097291 */ /* 0x000fe2000f8f283f */
[----:B-1----:R-:W-:-:S13]  /*0d30*/  ISETP.NE.AND P4, PT, R0, 0x1, PT ;  /* 0x000000010000780c */ /* 0x002fda0003f85270 */
[----:B0-----:R-:W0:Y:S01]  /*0d40*/  @P4 LDC R3, c[0x0][0x10] ;  /* 0x00000400ff034b82 */ /* 0x001e220000000800 */
[----:B------:R-:W-:Y:S02]  /*0d50*/  @P4 IMAD.MOV.U32 R17, RZ, RZ, RZ ;  /* 0x000000ffff114224 */ /* 0x000fe400078e00ff */
[----:B------:R-:W-:-:S05]  /*0d60*/  @P4 IMAD.MOV.U32 R5, RZ, RZ, RZ ;  /* 0x000000ffff054224 */ /* 0x000fca00078e00ff */
[----:B------:R-:W1:Y:S01]  /*0d70*/  @!P4 LDC R9, c[0x0][0xc] ;  /* 0x00000300ff09cb82 */ /* 0x000e620000000800 */
[----:B------:R-:W-:Y:S01]  /*0d80*/  ULDC UR6, c[0x0][0xc] ;  /* 0x0000030000067ab9 */ /* 0x000fe20000000800 */
[----:B------:R-:W-:Y:S02]  /*0d90*/  ULDC UR7, c[0x0][0x10] ;  /* 0x0000040000077ab9 */ /* 0x000fe40000000800 */
[----:B------:R-:W-:-:S04]  /*0da0*/  UIMAD.WIDE.U32 UR6, UR6, UR7, URZ ;  /* 0x00000007060672a5 */ /* 0x000fc8000f8e003f */
[----:B------:R-:W3:Y:S01]  /*0db0*/  LDC R8, c[0x0][0x14] ;  /* 0x00000500ff087b82 */ /* 0x000ee20000000800 */
[----:B0-----:R-:W-:-:S04]  /*0dc0*/  @P4 IMAD.WIDE.U32 R2, R3, UR13, R16 ;  /* 0x0000000d03024c25 */ /* 0x001fc8000f8e0010 */
[----:B------:R-:W-:Y:S02]  /*0dd0*/  @P4 IMAD.IADD R3, R3, 0x1, R5 ;  /* 0x0000000103034824 */ /* 0x000fe400078e0205 */
[----:B------:R-:W-:Y:S02]  /*0de0*/  IMAD.MOV.U32 R5, RZ, RZ, RZ ;  /* 0x000000ffff057224 */ /* 0x000fe400078e00ff */
[----:B-1----:R-:W-:-:S04]  /*0df0*/  @!P4 IMAD.WIDE.U32 R4, R16, R9, R4 ;  /* 0x000000091004c225 */ /* 0x002fc800078e0004 */
[----:B------:R-:W-:Y:S02]  /*0e00*/  @!P4 IMAD.MOV.U32 R2, RZ, RZ, R4 ;  /* 0x000000ffff02c224 */ /* 0x000fe400078e0004 */
[C---:B---3--:R-:W-:Y:S02]  /*0e10*/  IMAD R15, R8.reuse, UR7, RZ ;  /* 0x00000007080f7c24 */ /* 0x048fe4000f8e02ff */
[----:B------:R-:W-:Y:S01]  /*0e20*/  IMAD.WIDE.U32 R8, R8, UR6, RZ ;  /* 0x0000000608087c25 */ /* 0x000fe2000f8e00ff */
[----:B------:R-:W-:-:S03]  /*0e30*/  USHF.R.S32.HI UR6, URZ, 0x5, UR9 ;  /* 0x000000053f067899 */ /* 0x000fc60008011409 */
[----:B------:R-:W-:Y:S02]  /*0e40*/  @!P4 IMAD.MOV.U32 R3, RZ, RZ, R5 ;  /* 0x000000ffff03c224 */ /* 0x000fe400078e0005 */
[----:B------:R-:W-:Y:S01]  /*0e50*/  IMAD.IADD R0, R9, 0x1, R15 ;  /* 0x0000000109007824 */ /* 0x000fe200078e020f */
[----:B------:R-:W-:Y:S06]  /*0e60*/  @P1 BRA `(.L_x_12) ;  /* 0x0000000000201947 */ /* 0x000fec0003800000 */
[----:B------:R-:W-:Y:S01]  /*0e70*/  UISETP.GE.U32.AND UP0, UPT, UR6, 0xb, UPT ;  /* 0x0000000b0600788c */ /* 0x000fe2000bf06070 */
[----:B------:R-:W-:Y:S01]  /*0e80*/  IADD3 R2, P1, R2, R8, RZ ;  /* 0x0000000802027210 */ /* 0x000fe20007f3e0ff */
[----:B------:R-:W-:-:S04]  /*0e90*/  UIMAD.WIDE.U32 UR4, UR6, -0x45d1745d, URZ ;  /* 0xba2e8ba3060478a5 */ /* 0x000fc8000f8e003f */
[----:B------:R-:W-:Y:S01]  /*0ea0*/  USHF.R.U32.HI UR5, URZ, 0x3, UR5 ;  /* 0x000000033f057899 */ /* 0x000fe20008011605 */
[----:B------:R-:W-:Y:S02]  /*0eb0*/  IMAD.X R3, R0, 0x1, R3, P1 ;  /* 0x0000000100037824 */ /* 0x000fe400008e0603 */
[----:B------:R-:W-:Y:S02]  /*0ec0*/  UMOV UR4, URZ ;  /* 0x0000003f00047c82 */ /* 0x000fe40008000000 */
[----:B------:R-:W-:Y:S02]  /*0ed0*/  @UP0 ULOP3.LUT UR4, UR5, 0x1, URZ, 0xc0, !UPT ;  /* 0x0000000105040892 */ /* 0x000fe4000f8ec03f */
[----:B------:R-:W-:-:S12]  /*0ee0*/  UIMAD UR5, UR5, -0xb, UR6 ;  /* 0xfffffff5050578a4 */ /* 0x000fd8000f8e0206 */
.L_x_12:
[----:B------:R-:W-:Y:S01]  /*0ef0*/  ISETP.GE.U32.AND P1, PT, R2, UR10, PT ;  /* 0x0000000a02007c0c */ /* 0x000fe2000bf26070 */
[----:B------:R-:W-:Y:S01]  /*0f00*/  IMAD.MOV.U32 R6, RZ, RZ, -0x1 ;  /* 0xffffffffff067424 */ /* 0x000fe200078e00ff */
[----:B------:R-:W-:Y:S01]  /*0f10*/  PRMT R15, RZ, 0x7610, R15 ;  /* 0x00007610ff0f7816 */ /* 0x000fe2000000000f */
[----:B------:R-:W-:Y:S01]  /*0f20*/  IMAD.MOV.U32 R5, RZ, RZ, -0x1 ;  /* 0xffffffffff057424 */ /* 0x000fe200078e00ff */
[----:B------:R-:W-:Y:S01]  /*0f30*/  ISETP.GE.U32.AND.EX P1, PT, R3, UR11, PT, P1 ;  /* 0x0000000b03007c0c */ /* 0x000fe2000bf26110 */
[----:B------:R-:W-:-:S12]  /*0f40*/  IMAD.MOV.U32 R4, RZ, RZ, -0x1 ;  /* 0xffffffffff047424 */ /* 0x000fd800078e00ff */
[----:B------:R-:W-:Y:S05]  /*0f50*/  @P1 BRA `(.L_x_13) ;  /* 0x0000000400241947 */ /* 0x000fea0003800000 */
[----:B------:R-:W0:Y:S01]  /*0f60*/  LDC.64 R28, c[0x0][0x728] ;  /* 0x0001ca00ff1c7b82 */ /* 0x000e220000000a00 */
[----:B------:R-:W-:Y:S02]  /*0f70*/  IMAD.MOV.U32 R4, RZ, RZ, R2 ;  /* 0x000000ffff047224 */ /* 0x000fe400078e0002 */
[----:B------:R-:W-:-:S05]  /*0f80*/  IMAD.MOV.U32 R5, RZ, RZ, R3 ;  /* 0x000000ffff057224 */ /* 0x000fca00078e0003 */
[----:B------:R-:W1:Y:S08]  /*0f90*/  LDC R6, c[0x0][0x730] ;  /* 0x0001cc00ff067b82 */ /* 0x000e700000000800 */
[----:B------:R-:W3:Y:S01]  /*0fa0*/  LDC.64 R30, c[0x0][0x720] ;  /* 0x0001c800ff1e7b82 */ /* 0x000ee20000000a00 */
[----:B0-----:R-:W-:-:S04]  /*0fb0*/  ISETP.NE.U32.AND P1, PT, R28, RZ, PT ;  /* 0x000000ff1c00720c */ /* 0x001fc80003f25070 */
[----:B------:R-:W-:-:S13]  /*0fc0*/  ISETP.NE.AND.EX P1, PT, R29, RZ, PT, P1 ;  /* 0x000000ff1d00720c */ /* 0x000fda0003f25310 */
[----:B-1-3--:R-:W-:Y:S05]  /*0fd0*/  @!P1 BRA `(.L_x_14) ;  /* 0x0000000000289947 */ /* 0x00afea0003800000 */
[----:B------:R-:W0:Y:S02]  /*0fe0*/  LDC R15, c[0x0][0x734] ;  /* 0x0001cd00ff0f7b82 */ /* 0x000e240000000800 */
[----:B0-----:R-:W-:-:S05]  /*0ff0*/  IADD3 R15, P1, R2, R15, RZ ;  /* 0x0000000f020f7210 */ /* 0x001fca0007f3e0ff */
[----:B------:R-:W-:-:S04]  /*1000*/  IMAD.X R27, RZ, RZ, R3, P1 ;  /* 0x000000ffff1b7224 */ /* 0x000fc800008e0603 */
[----:B------:R-:W-:-:S04]  /*1010*/  IMAD.WIDE.U32 R4, R27, R28, RZ ;  /* 0x0000001c1b047225 */ /* 0x000fc800078e00ff */
[----:B------:R-:W-:-:S04]  /*1020*/  IMAD.WIDE.U32 R18, P1, R15, R29, R4 ;  /* 0x0000001d0f127225 */ /* 0x000fc80007820004 */
[----:B------:R-:W-:-:S04]  /*1030*/  IMAD.WIDE.U32 R4, R15, R28, RZ ;  /* 0x0000001c0f047225 */ /* 0x000fc800078e00ff */
[----:B------:R-:W-:Y:S01]  /*1040*/  IMAD.X R21, RZ, RZ, RZ, P1 ;  /* 0x000000ffff157224 */ /* 0x000fe200008e06ff */
[----:B------:R-:W-:Y:S01]  /*1050*/  IADD3 RZ, P1, R5, R18, RZ ;  /* 0x0000001205ff7210 */ /* 0x000fe20007f3e0ff */
[----:B------:R-:W-:-:S04]  /*1060*/  IMAD.MOV.U32 R20, RZ, RZ, R19 ;  /* 0x000000ffff147224 */ /* 0x000fc800078e0013 */
[----:B------:R-:W-:-:S08]  /*1070*/  IMAD.WIDE.U32.X R4, R27, R29, R20, P1 ;  /* 0x0000001d1b047225 */ /* 0x000fd000008e0414 */
.L_x_14:
[----:B------:R-:W0:Y:S01]  /*1080*/  LDC.64 R32, c[0x0][0x740] ;  /* 0x0001d000ff207b82 */ /* 0x000e220000000a00 */
[-CC-:B------:R-:W-:Y:S01]  /*1090*/  SHF.R.U64 R37, R4, R6.reuse, R5.reuse ;  /* 0x0000000604257219 */ /* 0x180fe20000001205 */
[----:B------:R-:W-:Y:S01]  /*10a0*/  IMAD.MOV.U32 R35, RZ, RZ, 0x1 ;  /* 0x00000001ff237424 */ /* 0x000fe200078e00ff */
[----:B------:R-:W-:Y:S02]  /*10b0*/  SHF.R.U32.HI R4, RZ, R6, R5 ;  /* 0x00000006ff047219 */ /* 0x000fe40000011605 */
[----:B------:R-:W-:-:S03]  /*10c0*/  IADD3 R15, P1, RZ, -R37, RZ ;  /* 0x80000025ff0f7210 */ /* 0x000fc60007f3e0ff */
[----:B------:R-:W1:Y:S02]  /*10d0*/  LDC R18, c[0x0][0x718] ;  /* 0x0001c600ff127b82 */ /* 0x000e640000000800 */
[----:B------:R-:W-:-:S04]  /*10e0*/  IMAD.X R5, RZ, RZ, ~R4, P1 ;  /* 0x000000ffff057224 */ /* 0x000fc800008e0e04 */
[-C--:B------:R-:W-:Y:S02]  /*10f0*/  IMAD R6, R5, R30.reuse, RZ ;  /* 0x0000001e05067224 */ /* 0x080fe400078e02ff */
[----:B------:R-:W3:Y:S01]  /*1100*/  LDC R19, c[0x0][0x708] ;  /* 0x0001c200ff137b82 */ /* 0x000ee20000000800 */
[----:B------:R-:W-:-:S04]  /*1110*/  IMAD.WIDE.U32 R4, R15, R30, R2 ;  /* 0x0000001e0f047225 */ /* 0x000fc800078e0002 */
[----:B------:R-:W-:-:S03]  /*1120*/  IMAD R15, R15, R31, R6 ;  /* 0x0000001f0f0f7224 */ /* 0x000fc600078e0206 */
[----:B------:R-:W2:Y:S01]  /*1130*/  LDC R28, c[0x0][0x758] ;  /* 0x0001d600ff1c7b82 */ /* 0x000ea20000000800 */
[----:B------:R-:W-:Y:S01]  /*1140*/  IMAD.IADD R5, R5, 0x1, R15 ;  /* 0x0000000105057824 */ /* 0x000fe200078e020f */
[----:B0-----:R-:W-:Y:S01]  /*1150*/  ISETP.NE.U32.AND P1, PT, R32, RZ, PT ;  /* 0x000000ff2000720c */ /* 0x001fe20003f25070 */
[----:B------:R-:W-:-:S03]  /*1160*/  IMAD.MOV.U32 R15, RZ, RZ, -0x1 ;  /* 0xffffffffff0f7424 */ /* 0x000fc600078e00ff */
[----:B------:R-:W-:Y:S02]  /*1170*/  ISETP.NE.AND.EX P1, PT, R33, RZ, PT, P1 ;  /* 0x000000ff2100720c */ /* 0x000fe40003f25310 */
[----:B------:R-:W0:Y:S01]  /*1180*/  LDC R31, c[0x0][0x700] ;  /* 0x0001c000ff1f7b82 */ /* 0x000e220000000800 */
[-CC-:B-1----:R-:W-:Y:S02]  /*1190*/  SHF.R.U64 R29, R4, R18.reuse, R5.reuse ;  /* 0x00000012041d7219 */ /* 0x182fe40000001205 */
[----:B------:R-:W-:-:S05]  /*11a0*/  SHF.R.U32.HI R4, RZ, R18, R5 ;  /* 0x00000012ff047219 */ /* 0x000fca0000011605 */
[----:B------:R-:W1:Y:S01]  /*11b0*/  LDC R30, c[0x0][0x748] ;  /* 0x0001d200ff1e7b82 */ /* 0x000e620000000800 */
[-CC-:B---3--:R-:W-:Y:S02]  /*11c0*/  SHF.R.U64 R39, R29, R19.reuse, R4.reuse ;  /* 0x000000131d277219 */ /* 0x188fe40000001204 */
[----:B------:R-:W-:-:S05]  /*11d0*/  SHF.R.U32.HI R5, RZ, R19, R4 ;  /* 0x00000013ff057219 */ /* 0x000fca0000011604 */
[----:B------:R-:W3:Y:S01]  /*11e0*/  LDC R34, c[0x0][0x738] ;  /* 0x0001ce00ff227b82 */ /* 0x000ee20000000800 */
[-C--:B--2---:R-:W-:Y:S02]  /*11f0*/  SHF.L.U32 R4, R15, R28.reuse, RZ ;  /* 0x0000001c0f047219 */ /* 0x084fe400000006ff */
[--C-:B------:R-:W-:Y:S02]  /*1200*/  SHF.R.U64 R38, R39, R28, R5.reuse ;  /* 0x0000001c27267219 */ /* 0x100fe40000001205 */
[----:B------:R-:W-:Y:S02]  /*1210*/  LOP3.LUT R6, RZ, R4, RZ, 0x33, !PT ;  /* 0x00000004ff067212 */ /* 0x000fe400078e33ff */
[----:B------:R-:W-:Y:S01]  /*1220*/  SHF.R.U32.HI R5, RZ, R28, R5 ;  /* 0x0000001cff057219 */ /* 0x000fe20000011605 */
[----:B------:R-:W2:Y:S01]  /*1230*/  LDC R36, c[0x0][0x710] ;  /* 0x0001c400ff247b82 */ /* 0x000ea20000000800 */
[----:B------:R-:W-:Y:S01]  /*1240*/  IMAD.MOV.U32 R4, RZ, RZ, R38 ;  /* 0x000000ffff047224 */ /* 0x000fe200078e0026 */
[----:B------:R-:W-:Y:S06]  /*1250*/  @!P1 BRA `(.L_x_15) ;  /* 0x0000000000289947 */ /* 0x000fec0003800000 */
[----:B------:R-:W4:Y:S02]  /*1260*/  LDC R15, c[0x0][0x74c] ;  /* 0x0001d300ff0f7b82 */ /* 0x000f240000000800 */
[----:B----4-:R-:W-:-:S05]  /*1270*/  IADD3 R15, P1, R38, R15, RZ ;  /* 0x0000000f260f7210 */ /* 0x010fca0007f3e0ff */
        /* <DEDUP_REMOVED lines=8> */
.L_x_15:
[----:B-1----:R-:W-:Y:S01]  /*1300*/  SHF.R.U64 R15, R4, R30, R5 ;  /* 0x0000001e040f7219 */ /* 0x002fe20000001205 */
[----:B------:R-:W-:Y:S01]  /*1310*/  @P4 IMAD R23, R25, R26, R16 ;  /* 0x0000001a19174224 */ /* 0x000fe200078e0210 */
[----:B------:R-:W-:Y:S01]  /*1320*/  LOP3.LUT R5, R39, R6, RZ, 0xc0, !PT ;  /* 0x0000000627057212 */ /* 0x000fe200078ec0ff */
[----:B0-----:R-:W-:Y:S01]  /*1330*/  VIADD R6, R31, 0xffffffff ;  /* 0xffffffff1f067836 */ /* 0x001fe20000000000 */
[----:B------:R-:W-:Y:S01]  /*1340*/  SHF.L.U32 R4, R35, R28, RZ ;  /* 0x0000001c23047219 */ /* 0x000fe200000006ff */
[----:B------:R-:W-:-:S03]  /*1350*/  IMAD.MOV R17, RZ, RZ, -R15 ;  /* 0x000000ffff117224 */ /* 0x000fc600078e0a0f */
[----:B------:R-:W-:Y:S01]  /*1360*/  LOP3.LUT R29, R29, R6, RZ, 0xc0, !PT ;  /* 0x000000061d1d7212 */ /* 0x000fe200078ec0ff */
[----:B------:R-:W-:Y:S02]  /*1370*/  IMAD R16, R4, R15, R5 ;  /* 0x0000000f04107224 */ /* 0x000fe400078e0205 */
[----:B---3--:R-:W-:Y:S02]  /*1380*/  IMAD R4, R17, R34, R38 ;  /* 0x0000002211047224 */ /* 0x008fe400078e0226 */
[----:B--2---:R-:W-:Y:S02]  /*1390*/  IMAD R6, R16, R36, R23 ;  /* 0x0000002410067224 */ /* 0x004fe400078e0217 */
[----:B------:R-:W-:Y:S02]  /*13a0*/  IMAD R17, R4, R31, R29 ;  /* 0x0000001f04117224 */ /* 0x000fe400078e021d */
[----:B------:R-:W-:Y:S02]  /*13b0*/  IMAD.MOV.U32 R15, RZ, RZ, 0x1 ;  /* 0x00000001ff0f7424 */ /* 0x000fe400078e00ff */
[----:B------:R-:W-:Y:S01]  /*13c0*/  IMAD.MOV.U32 R4, RZ, RZ, R37 ;  /* 0x000000ffff047224 */ /* 0x000fe200078e0025 */
[----:B------:R-:W-:-:S02]  /*13d0*/  SEL R5, R17, R6, !P4 ;  /* 0x0000000611057207 */ /* 0x000fc40006000000 */
[----:B------:R-:W-:-:S07]  /*13e0*/  SEL R6, R6, R17, !P4 ;  /* 0x0000001106067207 */ /* 0x000fce0006000000 */
.L_x_13:
[----:B------:R-:W-:Y:S05]  /*13f0*/  @!P3 BRA `(.L_x_16) ;  /* 0x00000000000cb947 */ /* 0x000fea0003800000 */
[----:B------:R-:W-:Y:S01]  /*1400*/  UCGABAR_WAIT ;  /* 0x0000000000007dc7 */ /* 0x000fe20008000000 */
[----:B------:R-:W-:Y:S01]  /*1410*/  CCTL.IVALL ;  /* 0x00000000ff00798f */ /* 0x000fe20002000000 */
[----:B------:R-:W-:Y:S05]  /*1420*/  BRA `(.L_x_17) ;  /* 0x0000000000047947 */ /* 0x000fea0003800000 */
.L_x_16:
[----:B------:R-:W-:Y:S06]  /*1430*/  BAR.SYNC.DEFER_BLOCKING 0x0 ;  /* 0x0000000000007b1d */ /* 0x000fec0000010000 */
.L_x_17:
[----:B------:R-:W-:Y:S05]  /*1440*/  @!P2 BRA `(.L_x_18) ;  /* 0x0000005c0008a947 */ /* 0x000fea0003800000 */
[----:B------:R-:W-:-:S13]  /*1450*/  ISETP.GT.U32.AND P1, PT, R40, 0x1, PT ;  /* 0x000000012800780c */ /* 0x000fda0003f24070 */
[----:B------:R-:W-:Y:S05]  /*1460*/  @P1 EXIT ;  /* 0x000000000000194d */ /* 0x000fea0003800000 */
.L_x_19:
[----:B------:R-:W-:-:S08]  /*1470*/  NOP ;  /* 0x0000000000007918 */ /* 0x000fd00000000000 */
[----:B------:R-:W0:Y:S02]  /*1480*/  USETMAXREG.TRY_ALLOC.CTAPOOL UP0, 0xe8 ;  /* 0x000000e8000079c8 */ /* 0x000e240008000600 */
[----:B0-----:R-:W-:-:S13]  /*1490*/  PLOP3.LUT P1, PT, PT, PT, UP0, 0x80, 0x0 ;  /* 0x000000000000781c */ /* 0x001fda0003f2f008 */
[----:B------:R-:W-:Y:S05]  /*14a0*/  @!P1 BRA `(.L_x_19) ;  /* 0xfffffffc00f09947 */ /* 0x000fea000383ffff */
[----:B------:R-:W-:-:S13]  /*14b0*/  LOP3.LUT P1, RZ, R15, 0xff, RZ, 0xc0, !PT ;  /* 0x000000ff0fff7812 */ /* 0x000fda000782c0ff */
[----:B------:R-:W-:Y:S05]  /*14c0*/  @!P1 EXIT ;  /* 0x000000000000994d */ /* 0x000fea0003800000 */
[CC--:B------:R-:W-:Y:S01]  /*14d0*/  LEA.HI R15, R24.reuse, R11.reuse, RZ, 0x2 ;  /* 0x0000000b180f7211 */ /* 0x0c0fe200078f10ff */
[----:B------:R-:W0:Y:S01]  /*14e0*/  S2UR UR8, SR_CgaCtaId ;  /* 0x00000000000879c3 */ /* 0x000e220000008800 */
[----:B------:R-:W-:Y:S01]  /*14f0*/  LEA.HI R24, R24, R11, RZ, 0x5 ;  /* 0x0000000b18187211 */ /* 0x000fe200078f28ff */
[----:B------:R-:W-:Y:S01]  /*1500*/  UMOV UR7, 0x400 ;  /* 0x0000040000077882 */ /* 0x000fe20000000000 */
[--C-:B------:R-:W-:Y:S01]  /*1510*/  SHF.R.S32.HI R10, RZ, 0x2, R15.reuse ;  /* 0x00000002ff0a7819 */ /* 0x100fe2000001140f */
[----:B------:R-:W-:Y:S01]  /*1520*/  UIADD3 UR9, UR12, -0x1, URZ ;  /* 0xffffffff0c097890 */ /* 0x000fe2000fffe03f */
[----:B------:R-:W-:Y:S01]  /*1530*/  SHF.R.S32.HI R17, RZ, 0x1f, R15 ;  /* 0x0000001fff117819 */ /* 0x000fe2000001140f */
[----:B------:R-:W-:Y:S01]  /*1540*/  ULDC UR14, c[0x0][0x284] ;  /* 0x0000a100000e7ab9 */ /* 0x000fe20000000800 */
[----:B------:R-:W-:Y:S01]  /*1550*/  SHF.R.S32.HI R24, RZ, 0x5, R24 ;  /* 0x00000005ff187819 */ /* 0x000fe20000011418 */
[----:B------:R-:W-:Y:S01]  /*1560*/  UISETP.NE.AND UP0, UPT, UR9, URZ, UPT ;  /* 0x0000003f0900728c */ /* 0x000fe2000bf05270 */
[----:B------:R-:W-:Y:S01]  /*1570*/  LEA.HI R17, R17, R10, RZ, 0x3 ;  /* 0x0000000a11117211 */ /* 0x000fe200078f18ff */
[----:B------:R-:W-:Y:S01]  /*1580*/  USHF.L.U32 UR19, UR6, 0x1, URZ ;  /* 0x0000000106137899 */ /* 0x000fe2000800063f */
[----:B------:R-:W-:Y:S01]  /*1590*/  LOP3.LUT R18, R15, 0xfffffffc, RZ, 0xc0, !PT ;  /* 0xfffffffc0f127812 */ /* 0x000fe200078ec0ff */
[----:B------:R-:W-:Y:S01]  /*15a0*/  USEL UR11, URZ, 0x1, UP0 ;  /* 0x000000013f0b7887 */ /* 0x000fe20008000000 */
[----:B------:R-:W-:-:S02]  /*15b0*/  LOP3.LUT R17, R17, 0xfffffff8, RZ, 0xc0, !PT ;  /* 0xfffffff811117812 */ /* 0x000fc400078ec0ff */
[----:B------:R-:W-:Y:S01]  /*15c0*/  LOP3.LUT R99, R7, 0x1, RZ, 0xfc, !PT ;  /* 0x0000000107637812 */ /* 0x000fe200078efcff */
[C---:B------:R-:W-:Y:S02]  /*15d0*/  IMAD.IADD R18, R11.reuse, 0x1, -R18 ;  /* 0x000000010b127824 */ /* 0x040fe400078e0a12 */
[----:B------:R-:W-:Y:S01]  /*15e0*/  IMAD.IADD R17, R10, 0x1, -R17 ;  /* 0x000000010a117824 */ /* 0x000fe200078e0a11 */
[C---:B------:R-:W-:Y:S01]  /*15f0*/  LEA.HI R10, R11.reuse, R11, RZ, 0x1 ;  /* 0x0000000b0b0a7211 */ /* 0x040fe200078f08ff */
[----:B------:R-:W-:Y:S02]  /*1600*/  IMAD.U32 R98, RZ, RZ, UR11 ;  /* 0x0000000bff627e24 */ /* 0x000fe4000f8e00ff */
[----:B------:R-:W-:Y:S01]  /*1610*/  IMAD R16, R24, -0x10, -R17 ;  /* 0xfffffff018107824 */ /* 0x000fe200078e0a11 */
[----:B------:R-:W-:Y:S01]  /*1620*/  LOP3.LUT R10, R10, 0x7ffffe, RZ, 0xc0, !PT ;  /* 0x007ffffe0a0a7812 */ /* 0x000fe200078ec0ff */
[----:B0-----:R-:W-:Y:S02]  /*1630*/  ULEA UR7, UR8, UR7, 0x18 ;  /* 0x0000000708077291 */ /* 0x001fe4000f8ec03f */
[----:B------:R-:W-:Y:S01]  /*1640*/  USHF.L.U32 UR8, UR9, 0x3, URZ ;  /* 0x0000000309087899 */ /* 0x000fe2000800063f */
[----:B------:R-:W-:Y:S01]  /*1650*/  VIADD R16, R16, UR14 ;  /* 0x0000000e10107c36 */ /* 0x000fe20008000000 */
[----:B------:R-:W-:Y:S01]  /*1660*/  UIADD3 UR9, UR7, 0x180, URZ ;  /* 0x0000018007097890 */ /* 0x000fe2000fffe03f */
[----:B------:R-:W-:Y:S01]  /*1670*/  IMAD.IADD R10, R11, 0x1, -R10 ;  /* 0x000000010b0a7824 */ /* 0x000fe200078e0a0a */
[----:B------:R-:W-:-:S02]  /*1680*/  UIADD3 UR10, UR7, 0xb180, URZ ;  /* 0x0000b180070a7890 */ /* 0x000fc4000fffe03f */
[----:B------:R-:W-:Y:S01]  /*1690*/  USHF.R.U32.HI UR9, URZ, 0x4, UR9 ;  /* 0x000000043f097899 */ /* 0x000fe20008011609 */
[----:B------:R-:W-:Y:S01]  /*16a0*/  IMAD R10, R24, 0x2, R10 ;  /* 0x00000002180a7824 */ /* 0x000fe200078e020a */
[----:B------:R-:W-:Y:S02]  /*16b0*/  USHF.R.U32.HI UR10, URZ, 0x4, UR10 ;  /* 0x000000043f0a7899 */ /* 0x000fe4000801160a */
[----:B------:R-:W-:Y:S01]  /*16c0*/  UIADD3 UR20, UR7, 0xc0, URZ ;  /* 0x000000c007147890 */ /* 0x000fe2000fffe03f */
[--C-:B------:R-:W-:Y:S01]  /*16d0*/  IMAD R15, R10, 0x8, R17.reuse ;  /* 0x000000080a0f7824 */ /* 0x100fe200078e0211 */
[----:B------:R-:W-:Y:S01]  /*16e0*/  ULOP3.LUT UR8, UR8, 0x8, URZ, 0xc0, !UPT ;  /* 0x0000000808087892 */ /* 0x000fe2000f8ec03f */
[----:B------:R-:W-:Y:S01]  /*16f0*/  IMAD R10, R24, 0x10, R17 ;  /* 0x00000010180a7824 */ /* 0x000fe200078e0211 */
[----:B------:R-:W-:Y:S01]  /*1700*/  VIMNMX R17, RZ, UR6, PT ;  /* 0x00000006ff117c48 */ /* 0x000fe2000bfe0100 */
[----:B------:R-:W-:Y:S01]  /*1710*/  IMAD.SHL.U32 R15, R15, 0x40, RZ ;  /* 0x000000400f0f7824 */ /* 0x000fe200078e00ff */
[----:B------:R-:W-:-:S02]  /*1720*/  ULOP3.LUT UR9, UR9, 0x3fff, URZ, 0xc0, !UPT ;  /* 0x00003fff09097892 */ /* 0x000fc4000f8ec03f */
[----:B------:R-:W-:Y:S01]  /*1730*/  ULOP3.LUT UR10, UR10, 0x3fff, URZ, 0xc0, !UPT ;  /* 0x00003fff0a0a7892 */ /* 0x000fe2000f8ec03f */
[----:B------:R-:W-:Y:S01]  /*1740*/  IADD3 R17, -R17, UR6, RZ ;  /* 0x0000000611117c10 */ /* 0x000fe2000fffe1ff */
[----:B------:R-:W-:Y:S01]  /*1750*/  ULEA UR12, UR12, UR20, 0x3 ;  /* 0x000000140c0c7291 */ /* 0x000fe2000f8e183f */
[----:B------:R-:W-:Y:S01]  /*1760*/  SHF.R.S32.HI R11, RZ, 0x1f, R10 ;  /* 0x0000001fff0b7819 */ /* 0x000fe2000001140a */
[----:B------:R-:W-:Y:S01]  /*1770*/  ULOP3.LUT UR21, UR8, 0x8, URZ, 0x3c, !UPT ;  /* 0x0000000808157892 */ /* 0x000fe2000f8e3c3f */
[----:B------:R-:W-:Y:S01]  /*1780*/  SHF.R.S32.HI R15, RZ, 0x3, R15 ;  /* 0x00000003ff0f7819 */ /* 0x000fe2000001140f */
[----:B------:R-:W-:Y:S02]  /*1790*/  ULOP3.LUT UR13, UR8, 0x18, URZ, 0x3c, !UPT ;  /* 0x00000018080d7892 */ /* 0x000fe4000f8e3c3f */
[----:B------:R-:W-:Y:S02]  /*17a0*/  ULOP3.LUT UR18, UR9, 0x10000, URZ, 0xfc, !UPT ;  /* 0x0001000009127892 */ /* 0x000fe4000f8efc3f */
[----:B------:R-:W-:-:S12]  /*17b0*/  ULOP3.LUT UR15, UR10, 0x10000, URZ, 0xfc, !UPT ;  /* 0x000100000a0f7892 */ /* 0x000fd8000f8efc3f */
.L_x_158:
[----:B------:R-:W-:Y:S01]  /*17c0*/  SHF.L.U32 R19, R98, 0x1f, RZ ;  /* 0x0000001f62137819 */ /* 0x000fe200000006ff */
[----:B------:R-:W-:Y:S01]  /*17d0*/  IMAD.MOV.U32 R87, RZ, RZ, RZ ;  /* 0x000000ffff577224 */ /* 0x000fe200078e00ff */
[----:B------:R-:W-:Y:S02]  /*17e0*/  ISETP.GE.AND P2, PT, R17, 0x1, PT ;  /* 0x000000011100780c */ /* 0x000fe40003f46270 */
[----:B------:R-:W0:Y:S02]  /*17f0*/  SYNCS.PHASECHK.TRANS64.TRYWAIT P1, [UR12+-0x8], R19 ;  /* 0xfffff813ff0075a7 */ /* 0x000e24000802014c */
[----:B0-2345:R-:W-:Y:S09]  /*1800*/  @!P1 BRA `(.L_x_20) ;  /* 0x0000006c005c9947 */ /* 0x03dff20003800000 */
.L_x_187:
[----:B------:R-:W-:Y:S02]  /*1810*/  CS2R R24, SRZ ;  /* 0x0000000000187805 */ /* 0x000fe4000001ff00 */
[----:B------:R-:W-:Y:S02]  /*1820*/  CS2R R26, SRZ ;  /* 0x00000000001a7805 */ /* 0x000fe4000001ff00 */
[----:B------:R-:W-:Y:S02]  /*1830*/  CS2R R28, SRZ ;  /* 0x00000000001c7805 */ /* 0x000fe4000001ff00 */
[----:B------:R-:W-:Y:S02]  /*1840*/  CS2R R30, SRZ ;  /* 0x00000000001e7805 */ /* 0x000fe4000001ff00 */
[----:B------:R-:W-:Y:S02]  /*1850*/  CS2R R32, SRZ ;  /* 0x0000000000207805 */ /* 0x000fe4000001ff00 */
[----:B------:R-:W-:-:S02]  /*1860*/  CS2R R34, SRZ ;  /* 0x0000000000227805 */ /* 0x000fc4000001ff00 */
        /* <DEDUP_REMOVED lines=24> */
[----:B------:R-:W-:Y:S01]  /*19f0*/  CS2R R84, SRZ ;  /* 0x0000000000547805 */ /* 0x000fe2000001ff00 */
[----:B------:R-:W-:Y:S01]  /*1a00*/  IMAD.MOV.U32 R86, RZ, RZ, RZ ;  /* 0x000000ffff567224 */ /* 0x000fe200078e00ff */
[----:B------:R-:W-:Y:S06]  /*1a10*/  @!P2 BRA `(.L_x_21) ;  /* 0x0000000000d0a947 */ /* 0x000fec0003800000 */
[----:B0-----:R-:W-:Y:S01]  /*1a20*/  IMAD.MOV.U32 R19, RZ, RZ, R17 ;  /* 0x000000ffff137224 */ /* 0x001fe200078e0011 */
[----:B------:R-:W-:Y:S01]  /*1a30*/  UPLOP3.LUT UP0, UPT, UPT, UPT, UPT, 0x40, 0x0 ;  /* 0x000000000000789c */ /* 0x000fe20003f0e870 */
[----:B------:R-:W-:Y:S01]  /*1a40*/  IMAD.U32 R90, RZ, RZ, UR4 ;  /* 0x00000004ff5a7e24 */ /* 0x000fe2000f8e00ff */
[----:B------:R-:W-:Y:S01]  /*1a50*/  UMOV UR14, UR5 ;  /* 0x00000005000e7c82 */ /* 0x000fe20008000000 */
[----:B------:R-:W-:-:S08]  /*1a60*/  IMAD.U32 R20, RZ, RZ, UR5 ;  /* 0x00000005ff147e24 */ /* 0x000fd0000f8e00ff */
.L_x_28:
[----:B------:R-:W-:-:S13]  /*1a70*/  ISETP.NE.AND P2, PT, R99, 0x3, PT ;  /* 0x000000036300780c */ /* 0x000fda0003f45270 */
[----:B01-3--:R-:W-:Y:S05]  /*1a80*/  @!P2 BRA `(.L_x_22) ;  /* 0x000000000004a947 */ /* 0x00bfea0003800000 */
[----:B------:R-:W-:Y:S01]  /*1a90*/  BPT.TRAP 0x1 ;  /* 0x000000040000795c */ /* 0x000fe20000300000 */
.L_x_22:
[----:B------:R-:W-:Y:S01]  /*1aa0*/  ULEA UR8, UR14, UR7, 0x3 ;  /* 0x000000070e087291 */ /* 0x000fe2000f8e183f */
[----:B------:R-:W-:-:S08]  /*1ab0*/  SHF.L.U32 R22, R90, 0x1f, RZ ;  /* 0x0000001f5a167819 */ /* 0x000fd000000006ff */
[----:B------:R0:W1:Y:S01]  /*1ac0*/  SYNCS.PHASECHK.TRANS64.TRYWAIT P1, [UR8], R22 ;  /* 0x00000016ff0075a7 */ /* 0x0000620008020148 */
[----:B------:R-:W-:Y:S05]  /*1ad0*/  @!P2 BRA `(.L_x_23) ;  /* 0x000000000004a947 */ /* 0x000fea0003800000 */
[----:B------:R-:W-:Y:S01]  /*1ae0*/  BPT.TRAP 0x1 ;  /* 0x000000040000795c */ /* 0x000fe20000300000 */
.L_x_23:
[----:B------:R-:W-:-:S04]  /*1af0*/  IMAD.U32 R88, RZ, RZ, UR14 ;  /* 0x0000000eff587e24 */ /* 0x000fc8000f8e00ff */
[----:B------:R-:W-:Y:S01]  /*1b00*/  IMAD R21, R88, 0x200, R15 ;  /* 0x0000020058157824 */ /* 0x000fe200078e020f */
[----:B-1----:R-:W-:Y:S06]  /*1b10*/  @P1 BRA `(.L_x_24) ;  /* 0x0000000000081947 */ /* 0x002fec0003800000 */
[----:B------:R-:W1:Y:S02]  /*1b20*/  SYNCS.PHASECHK.TRANS64.TRYWAIT P1, [UR8], R22 ;  /* 0x00000016ff0075a7 */ /* 0x000e640008020148 */
[----:B-1----:R-:W-:Y:S05]  /*1b30*/  @!P1 BRA `(.L_x_25) ;  /* 0x0000006800a89947 */ /* 0x002fea0003800000 */
.L_x_24:
[----:B------:R-:W3:Y:S01]  /*1b40*/  LDS.64 R88, [R21+UR7+0x37180] ;  /* 0x0371800715587984 */ /* 0x000ee20008000a00 */
[----:B------:R-:W-:Y:S02]  /*1b50*/  ULEA UR8, UR14, UR18, 0x8 ;  /* 0x000000120e087291 */ /* 0x000fe4000f8e403f */
[----:B------:R-:W-:Y:S01]  /*1b60*/  ULEA UR10, UR14, UR15, 0xa ;  /* 0x0000000f0e0a7291 */ /* 0x000fe2000f8e503f */
[----:B------:R-:W-:Y:S01]  /*1b70*/  UMOV UR9, 0x80000020 ;  /* 0x8000002000097882 */ /* 0x000fe20000000000 */
[----:B------:R-:W-:Y:S01]  /*1b80*/  UMOV UR11, 0x40000040 ;  /* 0x40000040000b7882 */ /* 0x000fe20000000000 */
[----:B---3--:R-:W-:-:S06]  /*1b90*/  WARPGROUP.ARRIVE ;  /* 0x00000000000079c5 */ /* 0x008fcc0000000000 */
[----:B------:R-:W-:Y:S01]  /*1ba0*/  HGMMA.SP.64x128x32.F32 R24, gdesc[UR8], R24, UP0, R88, 0x0 ;  /* 0x09e05800081879f0 */ /* 0x000fe2000bf00a18 */
[----:B------:R-:W-:Y:S02]  /*1bb0*/  UIADD3 UR8, UR8, 0x2, URZ ;  /* 0x0000000208087890 */ /* 0x000fe4000fffe03f */
[----:B------:R-:W-:Y:S01]  /*1bc0*/  UIADD3 UR10, UR10, 0x4, URZ ;  /* 0x000000040a0a7890 */ /* 0x000fe2000fffe03f */
[----:B------:R-:W-:Y:S01]  /*1bd0*/  UMOV UR9, 0x80000020 ;  /* 0x8000002000097882 */ /* 0x000fe20000000000 */
[----:B------:R-:W-:-:S11]  /*1be0*/  UMOV UR11, 0x40000040 ;  /* 0x40000040000b7882 */ /* 0x000fd60000000000 */
[----:B------:R-:W-:Y:S03]  /*1bf0*/  HGMMA.SP.64x128x32.F32 R24, gdesc[UR8], R24, R89, 0x0, gsb0 ;  /* 0x09e05900081879f0 */ /* 0x000fe60008000a18 */
[----:B------:R-:W-:Y:S02]  /*1c00*/  WARPGROUP.DEPBAR.LE gsb0, 0x0 ;  /* 0x00008000000079c5 */ /* 0x000fe40000010000 */
[----:B------:R-:W-:Y:S05]  /*1c10*/  @!P2 BRA `(.L_x_26) ;  /* 0x000000000004a947 */ /* 0x000fea0003800000 */
[----:B------:R-:W-:Y:S01]  /*1c20*/  BPT.TRAP 0x1 ;  /* 0x000000040000795c */ /* 0x000fe20000300000 */
.L_x_26:
[----:B------:R-:W-:Y:S02]  /*1c30*/  @P0 LEA R21, R20, UR7, 0x3 ;  /* 0x0000000714150c11 */ /* 0x000fe4000f8e18ff */
[----:B------:R-:W-:-:S03]  /*1c40*/  ISETP.GT.U32.AND P1, PT, R7, 0x1, PT ;  /* 0x000000010700780c */ /* 0x000fc60003f24070 */
[----:B------:R-:W-:-:S05]  /*1c50*/  @P0 VIADD R21, R21, 0x58 ;  /* 0x0000005815150836 */ /* 0x000fca0000000000 */
[----:B------:R-:W-:-:S04]  /*1c60*/  @P0 PRMT R21, R12, 0x654, R21 ;  /* 0x000006540c150816 */ /* 0x000fc80000000015 */
[----:B------:R3:W-:Y:S01]  /*1c70*/  @P0 SYNCS.ARRIVE.TRANS64.RED.A1T0 RZ, [R21+URZ], RZ ;  /* 0x000000ff15ff09a7 */ /* 0x0007e2000810043f */
[----:B------:R-:W-:Y:S05]  /*1c80*/  @P1 BRA `(.L_x_27) ;  /* 0x0000000000041947 */ /* 0x000fea0003800000 */
[----:B------:R-:W-:Y:S01]  /*1c90*/  BPT.TRAP 0x1 ;  /* 0x000000040000795c */ /* 0x000fe20000300000 */
.L_x_27:
[----:B------:R-:W-:Y:S01]  /*1ca0*/  UIADD3 UR14, UR14, 0x1, URZ ;  /* 0x000000010e0e7890 */ /* 0x000fe2000fffe03f */
[C---:B------:R-:W-:Y:S01]  /*1cb0*/  ISETP.GT.AND P2, PT, R19.reuse, 0x1, PT ;  /* 0x000000011300780c */ /* 0x040fe20003f44270 */
[----:B------:R-:W-:Y:S02]  /*1cc0*/  VIADD R20, R20, 0x1 ;  /* 0x0000000114147836 */ /* 0x000fe40000000000 */
[----:B------:R-:W-:Y:S01]  /*1cd0*/  UISETP.NE.AND UP0, UPT, UR14, 0xb, UPT ;  /* 0x0000000b0e00788c */ /* 0x000fe2000bf05270 */
[----:B------:R-:W-:Y:S02]  /*1ce0*/  VIADD R19, R19, 0xffffffff ;  /* 0xffffffff13137836 */ /* 0x000fe40000000000 */
[C---:B------:R-:W-:Y:S01]  /*1cf0*/  ISETP.NE.AND P1, PT, R20.reuse, 0xb, PT ;  /* 0x0000000b1400780c */ /* 0x040fe20003f25270 */
[----:B------:R-:W-:Y:S02]  /*1d00*/  USEL UR8, URZ, 0x1, UP0 ;  /* 0x000000013f087887 */ /* 0x000fe40008000000 */
[----:B------:R-:W-:Y:S01]  /*1d10*/  USEL UR14, UR14, URZ, UP0 ;  /* 0x0000003f0e0e7287 */ /* 0x000fe20008000000 */
[----:B------:R-:W-:Y:S01]  /*1d20*/  SEL R20, R20, RZ, P1 ;  /* 0x000000ff14147207 */ /* 0x000fe20000800000 */
[----:B------:R-:W-:-:S02]  /*1d30*/  UPLOP3.LUT UP0, UPT, UPT, UPT, UPT, 0x80, 0x0 ;  /* 0x000000000000789c */ /* 0x000fc40003f0f070 */
[----:B------:R-:W-:Y:S01]  /*1d40*/  LOP3.LUT R90, R90, UR8, RZ, 0x3c, !PT ;  /* 0x000000085a5a7c12 */ /* 0x000fe2000f8e3cff */
[----:B------:R-:W-:Y:S08]  /*1d50*/  @P2 BRA `(.L_x_28) ;  /* 0xfffffffc00442947 */ /* 0x000ff0000383ffff */
.L_x_21:
[----:B0-----:R-:W-:Y:S01]  /*1d60*/  IMAD.U32 R20, RZ, RZ, UR21 ;  /* 0x00000015ff147e24 */ /* 0x001fe2000f8e00ff */
[----:B------:R-:W-:Y:S01]  /*1d70*/  SHF.L.U32 R19, R98, 0x1f, RZ ;  /* 0x0000001f62137819 */ /* 0x000fe200000006ff */
[----:B------:R-:W-:Y:S01]  /*1d80*/  UIADD3 UR5, UR5, UR19, URZ ;  /* 0x0000001305057290 */ /* 0x000fe2000fffe03f */
[----:B------:R-:W0:Y:S01]  /*1d90*/  LDC R88, c[0x0][0x288] ;  /* 0x0000a200ff587b82 */ /* 0x000e220000000800 */
[----:B------:R-:W-:Y:S01]  /*1da0*/  UISETP.GE.U32.AND UP1, UPT, UR19, 0xb, UPT ;  /* 0x0000000b1300788c */ /* 0x000fe2000bf26070 */
[----:B------:R-:W-:Y:S01]  /*1db0*/  SHF.R.S32.HI R90, RZ, 0x1f, R4 ;  /* 0x0000001fff5a7819 */ /* 0x000fe20000011404 */
[----:B------:R-:W-:Y:S02]  /*1dc0*/  UISETP.GT.U32.AND UP0, UPT, UR5, 0xa, UPT ;  /* 0x0000000a0500788c */ /* 0x000fe4000bf04070 */
[----:B------:R-:W-:Y:S02]  /*1dd0*/  UIMAD.WIDE.U32 UR8, UR5, -0x45d1745d, URZ ;  /* 0xba2e8ba3050878a5 */ /* 0x000fe4000f8e003f */
[----:B------:R-:W-:Y:S01]  /*1de0*/  UISETP.LT.U32.AND UP0, UPT, UR19, 0xb, UP0 ;  /* 0x0000000b1300788c */ /* 0x000fe20008701070 */
[----:B------:R0:W-:Y:S01]  /*1df0*/  SYNCS.ARRIVE.TRANS64.A1T0 RZ, [R20+UR20], RZ ;  /* 0x000000ff14ff79a7 */ /* 0x0001e20008100014 */
[----:B------:R-:W-:-:S02]  /*1e00*/  WARPGROUP.DEPBAR.LE gsb0, 0x0 ;  /* 0x00008000000079c5 */ /* 0x000fc40000010000 */
[----:B------:R-:W-:Y:S02]  /*1e10*/  USEL UR10, URZ, 0x1, !UP0 ;  /* 0x000000013f0a7887 */ /* 0x000fe4000c000000 */
[----:B------:R-:W-:Y:S02]  /*1e20*/  USHF.R.U32.HI UR8, URZ, 0x3, UR9 ;  /* 0x000000033f087899 */ /* 0x000fe40008011609 */
[----:B------:R-:W-:Y:S01]  /*1e30*/  ULOP3.LUT UR4, UR4, UR10, URZ, 0x3c, !UPT ;  /* 0x0000000a04047292 */ /* 0x000fe2000f8e3c3f */
[----:B------:R-:W1:Y:S01]  /*1e40*/  SYNCS.PHASECHK.TRANS64.TRYWAIT P1, [UR12+0x8], R19 ;  /* 0x00000813ff0075a7 */ /* 0x000e62000802014c */
[----:B------:R-:W-:Y:S02]  /*1e50*/  UIMAD UR5, UR8, -0xb, UR5 ;  /* 0xfffffff5080578a4 */ /* 0x000fe4000f8e0205 */
[----:B------:R-:W-:Y:S01]  /*1e60*/  @UP1 ULOP3.LUT UR4, UR4, 0x1, UR8, 0x78, !UPT ;  /* 0x0000000104041892 */ /* 0x000fe2000f8e7808 */
[----:B01----:R-:W-:Y:S11]  /*1e70*/  @!P1 BRA `(.L_x_29) ;  /* 0x0000006400f09947 */ /* 0x003ff60003800000 */
.L_x_188:
[----:B------:R-:W-:Y:S01]  /*1e80*/  ULDC.64 UR8, c[0x0][0x6d0] ;  /* 0x0001b40000087ab9 */ /* 0x000fe20000000a00 */
[----:B------:R-:W-:Y:S02]  /*1e90*/  IMAD.SHL.U32 R94, R6, 0x40, RZ ;  /* 0x00000040065e7824 */ /* 0x000fe400078e00ff */
[----:B0-----:R-:W-:Y:S02]  /*1ea0*/  IMAD R19, R90, UR8, RZ ;  /* 0x000000085a137c24 */ /* 0x001fe4000f8e02ff */
[C---:B------:R-:W-:Y:S01]  /*1eb0*/  IMAD.WIDE.U32 R22, R4.reuse, UR8, R10 ;  /* 0x0000000804167c25 */ /* 0x040fe2000f8e000a */
[----:B------:R-:W-:Y:S01]  /*1ec0*/  ULDC UR8, c[0x0][0x284] ;  /* 0x0000a10000087ab9 */ /* 0x000fe20000000800 */
[----:B------:R-:W-:Y:S02]  /*1ed0*/  SHF.R.S32.HI R95, RZ, 0x1f, R94 ;  /* 0x0000001fff5f7819 */ /* 0x000fe4000001145e */
[----:B------:R-:W-:Y:S01]  /*1ee0*/  IMAD R89, R4, UR9, R19 ;  /* 0x0000000904597c24 */ /* 0x000fe2000f8e0213 */
[C---:B------:R-:W-:Y:S01]  /*1ef0*/  ISETP.GE.AND P1, PT, R94.reuse, UR8, PT ;  /* 0x000000085e007c0c */ /* 0x040fe2000bf26270 */
[----:B------:R-:W-:Y:S01]  /*1f00*/  IMAD.SHL.U32 R19, R5, 0x80, RZ ;  /* 0x0000008005137824 */ /* 0x000fe200078e00ff */
[----:B------:R-:W-:Y:S01]  /*1f10*/  IADD3 R22, P2, R94, R22, RZ ;  /* 0x000000165e167210 */ /* 0x000fe20007f5e0ff */
[----:B---3--:R-:W-:-:S03]  /*1f20*/  IMAD.WIDE R20, R18, 0x2, RZ ;  /* 0x0000000212147825 */ /* 0x008fc600078e02ff */
[----:B------:R-:W-:Y:S01]  /*1f30*/  ISETP.GE.OR P1, PT, R19, R88, P1 ;  /* 0x000000581300720c */ /* 0x000fe20000f26670 */
[----:B------:R-:W-:Y:S01]  /*1f40*/  IMAD R6, R18, -0x2, R88 ;  /* 0xfffffffe12067824 */ /* 0x000fe200078e0258 */
[----:B------:R-:W-:Y:S01]  /*1f50*/  IADD3.X R23, R95, R23, R89, P2, !PT ;  /* 0x000000175f177210 */ /* 0x000fe200017fe459 */
[----:B------:R-:W-:-:S04]  /*1f60*/  IMAD.WIDE R96, R5, 0x80, R20 ;  /* 0x0000008005607825 */ /* 0x000fc800078e0214 */
[----:B------:R-:W-:-:S06]  /*1f70*/  IMAD.IADD R5, R6, 0x1, -R19 ;  /* 0x0000000106057824 */ /* 0x000fcc00078e0a13 */
[----:B------:R-:W-:Y:S05]  /*1f80*/  @P1 BRA `(.L_x_30) ;  /* 0x0000004800981947 */ /* 0x000fea0003800000 */
[----:B------:R-:W0:Y:S01]  /*1f90*/  LDC.64 R106, c[0x0][0x6c8] ;  /* 0x0001b200ff6a7b82 */ /* 0x000e220000000a00 */
[----:B----45:R-:W-:Y:S01]  /*1fa0*/  FSETP.NEU.AND P1, PT, R14, RZ, PT ;  /* 0x000000ff0e00720b */ /* 0x030fe20003f2d000 */
[----:B------:R-:W-:Y:S01]  /*1fb0*/  IMAD.IADD R100, R16, 0x1, -R94 ;  /* 0x0000000110647824 */ /* 0x000fe200078e0a5e */
[----:B------:R-:W-:Y:S01]  /*1fc0*/  ISETP.GT.AND P2, PT, R5, RZ, PT ;  /* 0x000000ff0500720c */ /* 0x000fe20003f44270 */
[----:B------:R-:W-:Y:S03]  /*1fd0*/  BSSY B0, `(.L_x_30) ;  /* 0x00004a1000007945 */ /* 0x000fe60003800000 */
[----:B------:R-:W-:Y:S01]  /*1fe0*/  ISETP.GT.AND P5, PT, R100, RZ, P2 ;  /* 0x000000ff6400720c */ /* 0x000fe200017a4270 */
[-C--:B0-----:R-:W-:Y:S02]  /*1ff0*/  IMAD R6, R97, R106.reuse, RZ ;  /* 0x0000006a61067224 */ /* 0x081fe400078e02ff */
[----:B------:R-:W-:-:S04]  /*2000*/  IMAD.WIDE.U32 R102, R96, R106, R22 ;  /* 0x0000006a60667225 */ /* 0x000fc800078e0016 */
[----:B------:R-:W-:-:S04]  /*2010*/  IMAD R19, R96, R107, R6 ;  /* 0x0000006b60137224 */ /* 0x000fc800078e0206 */
[----:B------:R-:W-:Y:S01]  /*2020*/  IMAD.IADD R91, R103, 0x1, R19 ;  /* 0x00000001675b7824 */ /* 0x000fe200078e0213 */
[----:B------:R-:W-:Y:S06]  /*2030*/  @!P1 BRA `(.L_x_31) ;  /* 0x0000003000ec9947 */ /* 0x000fec0003800000 */
[----:B------:R-:W-:Y:S01]  /*2040*/  ULDC.64 UR8, c[0x0][0x6b8] ;  /* 0x0001ae0000087ab9 */ /* 0x000fe20000000a00 */
[----:B------:R-:W-:Y:S01]  /*2050*/  ULDC.64 UR22, c[0x0][0x6b0] ;  /* 0x0001ac0000167ab9 */ /* 0x000fe20000000a00 */
[----:B------:R-:W-:Y:S01]  /*2060*/  IMAD.WIDE.U32 R20, R4, UR8, R10 ;  /* 0x0000000804147c25 */ /* 0x000fe2000f8e000a */
[----:B------:R-:W-:Y:S01]  /*2070*/  ULDC.64 UR24, c[0x0][0x6a8] ;  /* 0x0001aa0000187ab9 */ /* 0x000fe20000000a00 */
[----:B------:R-:W0:Y:S01]  /*2080*/  LDC.64 R92, c[0x0][0x6b0] ;  /* 0x0001ac00ff5c7b82 */ /* 0x000e220000000a00 */
[----:B------:R-:W-:Y:S01]  /*2090*/  ULDC.64 UR10, c[0x0][0x6c0] ;  /* 0x0001b000000a7ab9 */ /* 0x000fe20000000a00 */
[----:B------:R-:W-:Y:S01]  /*20a0*/  IMAD R19, R90, UR8, RZ ;  /* 0x000000085a137c24 */ /* 0x000fe2000f8e02ff */
[----:B------:R-:W-:-:S03]  /*20b0*/  IADD3 R22, P1, R94, R20, RZ ;  /* 0x000000145e167210 */ /* 0x000fc60007f3e0ff */
[----:B------:R-:W-:Y:S02]  /*20c0*/  IMAD R101, R4, UR9, R19 ;  /* 0x0000000904657c24 */ /* 0x000fe4000f8e0213 */
[----:B------:R-:W-:-:S03]  /*20d0*/  IMAD R19, R97, UR22, RZ ;  /* 0x0000001661137c24 */ /* 0x000fc6000f8e02ff */
[----:B------:R-:W-:Y:S01]  /*20e0*/  IADD3.X R23, R95, R21, R101, P1, !PT ;  /* 0x000000155f177210 */ /* 0x000fe20000ffe465 */
[C---:B------:R-:W-:Y:S02]  /*20f0*/  IMAD R97, R96.reuse, UR23, R19 ;  /* 0x0000001760617c24 */ /* 0x040fe4000f8e0213 */
[----:B------:R-:W-:-:S04]  /*2100*/  IMAD.WIDE.U32 R20, R96, UR22, R22 ;  /* 0x0000001660147c25 */ /* 0x000fc8000f8e0016 */
[----:B------:R-:W-:Y:S01]  /*2110*/  IMAD.IADD R19, R21, 0x1, R97 ;  /* 0x0000000115137824 */ /* 0x000fe200078e0261 */
[----:B------:R-:W-:-:S04]  /*2120*/  LEA R88, P1, R20, UR24, 0x2 ;  /* 0x0000001814587c11 */ /* 0x000fc8000f8210ff */
[----:B------:R-:W-:-:S05]  /*2130*/  LEA.HI.X R89, R20, UR25, R19, 0x2, P1 ;  /* 0x0000001914597c11 */ /* 0x000fca00088f1413 */
[----:B------:R-:W3:Y:S01]  /*2140*/  @P5 LDG.E.LTC128B R19, desc[UR16][R88.64] ;  /* 0x0000001058135981 */ /* 0x000ee2000c1e1920 */
[----:B------:R-:W-:Y:S01]  /*2150*/  LEA R90, P1, R102, UR10, 0x2 ;  /* 0x0000000a665a7c11 */ /* 0x000fe2000f8210ff */
[----:B0-----:R-:W-:Y:S01]  /*2160*/  IMAD.WIDE.U32 R104, R96, UR22, R92 ;  /* 0x0000001660687c25 */ /* 0x001fe2000f8e005c */
[----:B------:R-:W-:Y:S02]  /*2170*/  BSSY B1, `(.L_x_32) ;  /* 0x0000016000017945 */ /* 0x000fe40003800000 */
[----:B------:R-:W-:Y:S01]  /*2180*/  LEA.HI.X R91, R102, UR11, R91, 0x2, P1 ;  /* 0x0000000b665b7c11 */ /* 0x000fe200088f145b */
[----:B------:R-:W-:Y:S01]  /*2190*/  IMAD.WIDE.U32 R20, R96, UR22, R94 ;  /* 0x0000001660147c25 */ /* 0x000fe2000f8e005e */
[----:B------:R-:W-:-:S03]  /*21a0*/  IADD3 R6, P1, R22, R104, RZ ;  /* 0x0000006816067210 */ /* 0x000fc60007f3e0ff */
[----:B------:R-:W-:Y:S01]  /*21b0*/  IMAD.IADD R109, R97, 0x1, R105 ;  /* 0x00000001616d7824 */ /* 0x000fe200078e0269 */
[----:B------:R-:W-:-:S03]  /*21c0*/  IADD3 R20, P3, R10, R20, RZ ;  /* 0x000000140a147210 */ /* 0x000fc60007f7e0ff */
[----:B------:R-:W-:Y:S01]  /*21d0*/  IMAD.X R23, R109, 0x1, R23, P1 ;  /* 0x000000016d177824 */ /* 0x000fe200008e0617 */
[----:B------:R-:W-:Y:S02]  /*21e0*/  IADD3.X R21, R11, R97, R21, P3, !PT ;  /* 0x000000610b157210 */ /* 0x000fe40001ffe415 */
[----:B------:R-:W-:Y:S02]  /*21f0*/  LEA R22, P1, R6, UR24, 0x2 ;  /* 0x0000001806167c11 */ /* 0x000fe4000f8210ff */
[----:B------:R-:W-:Y:S01]  /*2200*/  ISETP.GT.AND P3, PT, R5, 0x1, PT ;  /* 0x000000010500780c */ /* 0x000fe20003f64270 */
[----:B------:R-:W-:Y:S01]  /*2210*/  IMAD.WIDE.U32 R20, R4, UR8, R20 ;  /* 0x0000000804147c25 */ /* 0x000fe2000f8e0014 */
[----:B------:R-:W-:Y:S02]  /*2220*/  LEA.HI.X R23, R6, UR25, R23, 0x2, P1 ;  /* 0x0000001906177c11 */ /* 0x000fe400088f1417 */
[----:B------:R-:W-:Y:S01]  /*2230*/  ISETP.GT.AND P1, PT, R100, RZ, P3 ;  /* 0x000000ff6400720c */ /* 0x000fe20001f24270 */
[----:B------:R-:W-:Y:S01]  /*2240*/  IMAD.IADD R21, R101, 0x1, R21 ;  /* 0x0000000165157824 */ /* 0x000fe200078e0215 */
[----:B------:R-:W-:-:S04]  /*2250*/  LEA R96, P6, R20, UR24, 0x2 ;  /* 0x0000001814607c11 */ /* 0x000fc8000f8c10ff */
[----:B------:R-:W-:Y:S01]  /*2260*/  LEA.HI.X R97, R20, UR25, R21, 0x2, P6 ;  /* 0x0000001914617c11 */ /* 0x000fe2000b0f1415 */
[----:B---3--:R-:W-:-:S04]  /*2270*/  FMUL R93, R19, R14 ;  /* 0x0000000e135d7220 */ /* 0x008fc80000400000 */
[----:B--2---:R-:W-:-:S05]  /*2280*/  FFMA R103, R24, R13, R93 ;  /* 0x0000000d18677223 */ /* 0x004fca000000005d */
[----:B------:R0:W-:Y:S01]  /*2290*/  @P5 STG.E desc[UR16][R90.64], R103 ;  /* 0x000000675a005986 */ /* 0x0001e2000c101910 */
[----:B------:R-:W-:Y:S01]  /*22a0*/  LEA R92, P5, R106, R90, 0x2 ;  /* 0x0000005a6a5c7211 */ /* 0x000fe200078a10ff */
[----:B------:R-:W-:-:S12]  /*22b0*/  @!P1 BRA `(.L_x_33) ;  /* 0x0000000000049947 */ /* 0x000fd80003800000 */
[----:B------:R1:W5:Y:S02]  /*22c0*/  LDG.E.LTC128B R19, desc[UR16][R22.64] ;  /* 0x0000001016137981 */ /* 0x000364000c1e1920 */
.L_x_33:
[----:B------:R-:W-:Y:S05]  /*22d0*/  BSYNC B1 ;  /* 0x0000000000017941 */ /* 0x000fea0003800000 */
.L_x_32:
[----:B-----5:R-:W-:Y:S01]  /*22e0*/  FMUL R6, R19, R14 ;  /* 0x0000000e13067220 */ /* 0x020fe20000400000 */
[----:B------:R-:W-:Y:S01]  /*22f0*/  LEA.HI.X R93, R106, R91, R107, 0x2, P5 ;  /* 0x0000005b6a5d7211 */ /* 0x000fe200028f146b */
[----:B------:R-:W-:Y:S01]  /*2300*/  BSSY B1, `(.L_x_34) ;  /* 0x0000008000017945 */ /* 0x000fe20003800000 */
[----:B------:R-:W-:Y:S01]  /*2310*/  ISETP.GT.AND P2, PT, R100, 0x8, P2 ;  /* 0x000000086400780c */ /* 0x000fe20001744270 */
[----:B------:R-:W-:Y:S01]  /*2320*/  FFMA R25, R25, R13, R6 ;  /* 0x0000000d19197223 */ /* 0x000fe20000000006 */
[----:B------:R-:W-:-:S04]  /*2330*/  IADD3 R20, P5, P6, R10, R104, R94 ;  /* 0x000000680a147210 */ /* 0x000fc80007ebe05e */
[----:B------:R2:W-:Y:S01]  /*2340*/  @P1 STG.E desc[UR16][R92.64], R25 ;  /* 0x000000195c001986 */ /* 0x0005e2000c101910 */
[----:B------:R-:W-:-:S06]  /*2350*/  IADD3.X R21, R11, R109, R95, P5, P6 ;  /* 0x0000006d0b157210 */ /* 0x000fcc0002fec45f */
[----:B------:R-:W-:Y:S05]  /*2360*/  @!P2 BRA `(.L_x_35) ;  /* 0x000000000004a947 */ /* 0x000fea0003800000 */
[----:B------:R3:W5:Y:S02]  /*2370*/  LDG.E.LTC128B R19, desc[UR16][R96.64+0x20] ;  /* 0x0000201060137981 */ /* 0x000764000c1e1920 */
.L_x_35:
[----:B------:R-:W-:Y:S05]  /*2380*/  BSYNC B1 ;  /* 0x0000000000017941 */ /* 0x000fea0003800000 */
.L_x_34:
[----:B------:R-:W-:-:S04]  /*2390*/  IMAD.WIDE.U32 R20, R4, UR8, R20 ;  /* 0x0000000804147c25 */ /* 0x000fc8000f8e0014 */
[----:B--2--5:R-:W-:Y:S01]  /*23a0*/  FMUL R25, R19, R14 ;  /* 0x0000000e13197220 */ /* 0x024fe20000400000 */
[----:B------:R-:W-:Y:S01]  /*23b0*/  ISETP.GT.AND P3, PT, R100, 0x8, P3 ;  /* 0x000000086400780c */ /* 0x000fe20001f64270 */
[----:B------:R-:W-:Y:S01]  /*23c0*/  USHF.L.U64.HI UR11, UR22, 0x5, UR23 ;  /* 0x00000005160b7899 */ /* 0x000fe20008010217 */
[----:B------:R-:W-:Y:S01]  /*23d0*/  IMAD.IADD R21, R101, 0x1, R21 ;  /* 0x0000000165157824 */ /* 0x000fe200078e0215 */
[----:B------:R-:W-:Y:S01]  /*23e0*/  LEA R24, P6, R20, UR24, 0x2 ;  /* 0x0000001814187c11 */ /* 0x000fe2000f8c10ff */
[----:B------:R-:W-:Y:S01]  /*23f0*/  FFMA R95, R26, R13, R25 ;  /* 0x0000000d1a5f7223 */ /* 0x000fe20000000019 */
[----:B------:R-:W-:Y:S01]  /*2400*/  ISETP.GT.AND P1, PT, R5, 0x8, PT ;  /* 0x000000080500780c */ /* 0x000fe20003f24270 */
[----:B------:R-:W-:Y:S01]  /*2410*/  USHF.L.U32 UR10, UR22, 0x5, URZ ;  /* 0x00000005160a7899 */ /* 0x000fe2000800063f */
[----:B------:R-:W-:Y:S01]  /*2420*/  LEA.HI.X R25, R20, UR25, R21, 0x2, P6 ;  /* 0x0000001914197c11 */ /* 0x000fe2000b0f1415 */
[----:B------:R-:W-:Y:S01]  /*2430*/  @P2 IMAD.MOV.U32 R20, RZ, RZ, R90 ;  /* 0x000000ffff142224 */ /* 0x000fe200078e005a */
[----:B------:R-:W-:Y:S01]  /*2440*/  BSSY B1, `(.L_x_36) ;  /* 0x0000006000017945 */ /* 0x000fe20003800000 */
[----:B------:R-:W-:Y:S01]  /*2450*/  @P2 IMAD.MOV.U32 R21, RZ, RZ, R91 ;  /* 0x000000ffff152224 */ /* 0x000fe200078e005b */
[----:B------:R-:W-:-:S04]  /*2460*/  ISETP.GT.AND P5, PT, R100, RZ, P1 ;  /* 0x000000ff6400720c */ /* 0x000fc80000fa4270 */
[----:B------:R2:W-:Y:S01]  /*2470*/  @P2 STG.E desc[UR16][R20.64+0x20], R95 ;  /* 0x0000205f14002986 */ /* 0x0005e2000c101910 */
[----:B------:R-:W-:Y:S08]  /*2480*/  @!P3 BRA `(.L_x_37) ;  /* 0x000000000004b947 */ /* 0x000ff00003800000 */
[----:B------:R4:W5:Y:S02]  /*2490*/  LDG.E.LTC128B R19, desc[UR16][R24.64+0x20] ;  /* 0x0000201018137981 */ /* 0x000964000c1e1920 */
.L_x_37:
[----:B------:R-:W-:Y:S05]  /*24a0*/  BSYNC B1 ;  /* 0x0000000000017941 */ /* 0x000fea0003800000 */
.L_x_36:
[----:B-----5:R-:W-:Y:S01]  /*24b0*/  FMUL R4, R19, R14 ;  /* 0x0000000e13047220 */ /* 0x020fe20000400000 */
[----:B----4-:R-:W-:Y:S01]  /*24c0*/  IADD3 R24, P2, R88, UR10, RZ ;  /* 0x0000000a58187c10 */ /* 0x010fe2000ff5e0ff */
[----:B------:R-:W-:Y:S02]  /*24d0*/  IMAD.MOV.U32 R101, RZ, RZ, R19 ;  /* 0x000000ffff657224 */ /* 0x000fe400078e0013 */
[----:B---3--:R-:W-:Y:S01]  /*24e0*/  FFMA R97, R27, R13, R4 ;  /* 0x0000000d1b617223 */ /* 0x008fe20000000004 */
[----:B--2---:R-:W-:Y:S01]  /*24f0*/  @P3 IMAD.MOV.U32 R20, RZ, RZ, R92 ;  /* 0x000000ffff143224 */ /* 0x004fe200078e005c */
[----:B------:R-:W-:Y:S01]  /*2500*/  IADD3.X R25, R89, UR11, RZ, P2, !PT ;  /* 0x0000000b59197c10 */ /* 0x000fe200097fe4ff */
[----:B------:R-:W-:-:S05]  /*2510*/  @P3 IMAD.MOV.U32 R21, RZ, RZ, R93 ;  /* 0x000000ffff153224 */ /* 0x000fca00078e005d */
[----:B------:R2:W-:Y:S04]  /*2520*/  @P3 STG.E desc[UR16][R20.64+0x20], R97 ;  /* 0x0000206114003986 */ /* 0x0005e8000c101910 */
[----:B------:R-:W3:Y:S01]  /*2530*/  @P5 LDG.E.LTC128B R101, desc[UR16][R24.64] ;  /* 0x0000001018655981 */ /* 0x000ee2000c1e1920 */
[C---:B------:R-:W-:Y:S01]  /*2540*/  IMAD.SHL.U32 R4, R106.reuse, 0x20, RZ ;  /* 0x000000206a047824 */ /* 0x040fe200078e00ff */
[----:B------:R-:W-:Y:S01]  /*2550*/  SHF.L.U64.HI R6, R106, 0x5, R107 ;  /* 0x000000056a067819 */ /* 0x000fe2000001026b */
[----:B------:R-:W-:Y:S01]  /*2560*/  BSSY B1, `(.L_x_38) ;  /* 0x000000c000017945 */ /* 0x000fe20003800000 */
[----:B------:R-:W-:Y:S02]  /*2570*/  ISETP.GT.AND P3, PT, R5, 0x9, PT ;  /* 0x000000090500780c */ /* 0x000fe40003f64270 */
[----:B------:R-:W-:-:S02]  /*2580*/  IADD3 R26, P6, R4, R90, RZ ;  /* 0x0000005a041a7210 */ /* 0x000fc40007fde0ff */
[----:B------:R-:W-:-:S03]  /*2590*/  ISETP.GT.AND P2, PT, R100, RZ, P3 ;  /* 0x000000ff6400720c */ /* 0x000fc60001f44270 */
[----:B------:R-:W-:Y:S01]  /*25a0*/  IMAD.X R27, R6, 0x1, R91, P6 ;  /* 0x00000001061b7824 */ /* 0x000fe200030e065b */
[----:B------:R-:W-:-:S04]  /*25b0*/  IADD3 R94, P6, R22, UR10, RZ ;  /* 0x0000000a165e7c10 */ /* 0x000fc8000ffde0ff */
[----:B------:R-:W-:Y:S01]  /*25c0*/  IADD3.X R95, R23, UR11, RZ, P6, !PT ;  /* 0x0000000b175f7c10 */ /* 0x000fe2000b7fe4ff */
[----:B---3--:R-:W-:-:S04]  /*25d0*/  FMUL R19, R101, R14 ;  /* 0x0000000e65137220 */ /* 0x008fc80000400000 */
[----:B------:R-:W-:-:S05]  /*25e0*/  FFMA R19, R28, R13, R19 ;  /* 0x0000000d1c137223 */ /* 0x000fca0000000013 */
[----:B------:R2:W-:Y:S01]  /*25f0*/  @P5 STG.E desc[UR16][R26.64], R19 ;  /* 0x000000131a005986 */ /* 0x0005e2000c101910 */
[----:B------:R-:W-:Y:S05]  /*2600*/  @!P2 BRA `(.L_x_39) ;  /* 0x000000000004a947 */ /* 0x000fea0003800000 */
[----:B------:R3:W5:Y:S02]  /*2610*/  LDG.E.LTC128B R101, desc[UR16][R94.64] ;  /* 0x000000105e657981 */ /* 0x000764000c1e1920 */
.L_x_39:
[----:B------:R-:W-:Y:S05]  /*2620*/  BSYNC B1 ;  /* 0x0000000000017941 */ /* 0x000fea0003800000 */
.L_x_38:
[----:B------:R-:W-:Y:S01]  /*2630*/  UIADD3 UR8, UP0, UR10, 0x20, URZ ;  /* 0x000000200a087890 */ /* 0x000fe2000ff1e03f */
[----:B------:R-:W-:Y:S01]  /*2640*/  ISETP.GT.AND P1, PT, R100, 0x8, P1 ;  /* 0x000000086400780c */ /* 0x000fe20000f24270 */
[----:B--2--5:R-:W-:Y:S01]  /*2650*/  FMUL R20, R101, R14 ;  /* 0x0000000e65147220 */ /* 0x024fe20000400000 */
[----:B------:R-:W-:Y:S01]  /*2660*/  IADD3 R96, P5, R4, R92, RZ ;  /* 0x0000005c04607210 */ /* 0x000fe20007fbe0ff */
[----:B------:R-:W-:Y:S02]  /*2670*/  UIADD3.X UR9, URZ, UR11, URZ, UP0, !UPT ;  /* 0x0000000b3f097290 */ /* 0x000fe400087fe43f */
[----:B------:R-:W-:Y:S01]  /*2680*/  IADD3 R28, P6, R88, UR8, RZ ;  /* 0x00000008581c7c10 */ /* 0x000fe2000ffde0ff */
[----:B0-----:R-:W-:Y:S01]  /*2690*/  FFMA R103, R29, R13, R20 ;  /* 0x0000000d1d677223 */ /* 0x001fe20000000014 */
[----:B------:R-:W-:Y:S02]  /*26a0*/  IMAD.X R97, R6, 0x1, R93, P5 ;  /* 0x0000000106617824 */ /* 0x000fe400028e065d */
[----:B------:R-:W-:-:S03]  /*26b0*/  IADD3.X R29, R89, UR9, RZ, P6, !PT ;  /* 0x00000009591d7c10 */ /* 0x000fc6000b7fe4ff */
[----:B------:R0:W-:Y:S04]  /*26c0*/  @P2 STG.E desc[UR16][R96.64], R103 ;  /* 0x0000006760002986 */ /* 0x0001e8000c101910 */
[----:B------:R-:W2:Y:S01]  /*26d0*/  @P1 LDG.E.LTC128B R101, desc[UR16][R28.64] ;  /* 0x000000101c651981 */ /* 0x000ea2000c1e1920 */
[----:B------:R-:W-:Y:S01]  /*26e0*/  IADD3 R20, P2, R4, 0x20, RZ ;  /* 0x0000002004147810 */ /* 0x000fe20007f5e0ff */
[----:B------:R-:W-:Y:S01]  /*26f0*/  BSSY B1, `(.L_x_40) ;  /* 0x000000e000017945 */ /* 0x000fe20003800000 */
[----:B------:R-:W-:Y:S02]  /*2700*/  ISETP.GT.AND P5, PT, R100, 0x8, P3 ;  /* 0x000000086400780c */ /* 0x000fe40001fa4270 */
[----:B------:R-:W-:Y:S01]  /*2710*/  IADD3 R88, P6, R20, R90, RZ ;  /* 0x0000005a14587210 */ /* 0x000fe20007fde0ff */
[----:B------:R-:W-:Y:S01]  /*2720*/  IMAD.X R19, RZ, RZ, R6, P2 ;  /* 0x000000ffff137224 */ /* 0x000fe200010e0606 */
[----:B-1----:R-:W-:-:S02]  /*2730*/  IADD3 R22, P3, R22, UR8, RZ ;  /* 0x0000000816167c10 */ /* 0x002fc4000ff7e0ff */
[----:B------:R-:W-:Y:S01]  /*2740*/  ISETP.GT.AND P2, PT, R5, 0x10, PT ;  /* 0x000000100500780c */ /* 0x000fe20003f44270 */
[----:B------:R-:W-:Y:S01]  /*2750*/  IMAD.X R89, R19, 0x1, R91, P6 ;  /* 0x0000000113597824 */ /* 0x000fe200030e065b */
[----:B------:R-:W-:Y:S02]  /*2760*/  IADD3 R90, P6, R20, R92, RZ ;  /* 0x0000005c145a7210 */ /* 0x000fe40007fde0ff */
[----:B------:R-:W-:Y:S01]  /*2770*/  IADD3.X R23, R23, UR9, RZ, P3, !PT ;  /* 0x0000000917177c10 */ /* 0x000fe20009ffe4ff */
[----:B--2---:R-:W-:-:S04]  /*2780*/  FMUL R21, R101, R14 ;  /* 0x0000000e65157220 */ /* 0x004fc80000400000 */
[----:B------:R-:W-:-:S05]  /*2790*/  FFMA R21, R30, R13, R21 ;  /* 0x0000000d1e157223 */ /* 0x000fca0000000015 */
[----:B------:R0:W-:Y:S01]  /*27a0*/  @P1 STG.E desc[UR16][R88.64], R21 ;  /* 0x0000001558001986 */ /* 0x0001e2000c101910 */
[----:B------:R-:W-:Y:S05]  /*27b0*/  @!P5 BRA `(.L_x_41) ;  /* 0x000000000004d947 */ /* 0x000fea0003800000 */
[----:B------:R1:W5:Y:S02]  /*27c0*/  LDG.E.LTC128B R101, desc[UR16][R22.64] ;  /* 0x0000001016657981 */ /* 0x000364000c1e1920 */
.L_x_41:
[----:B------:R-:W-:Y:S05]  /*27d0*/  BSYNC B1 ;  /* 0x0000000000017941 */ /* 0x000fea0003800000 */
.L_x_40:
[----:B-1---5:R-:W-:Y:S01]  /*27e0*/  FMUL R22, R101, R14 ;  /* 0x0000000e65167220 */ /* 0x022fe20000400000 */
[----:B------:R-:W-:Y:S01]  /*27f0*/  IMAD.X R91, R19, 0x1, R93, P6 ;  /* 0x00000001135b7824 */ /* 0x000fe200030e065d */
[----:B------:R-:W-:Y:S01]  /*2800*/  ISETP.GT.AND P3, PT, R100, RZ, P2 ;  /* 0x000000ff6400720c */ /* 0x000fe20001764270 */
[----:B------:R-:W-:Y:S01]  /*2810*/  BSSY B1, `(.L_x_42) ;  /* 0x0000008000017945 */ /* 0x000fe20003800000 */
[----:B------:R-:W-:Y:S01]  /*2820*/  FFMA R31, R31, R13, R22 ;  /* 0x0000000d1f1f7223 */ /* 0x000fe20000000016 */
[----:B------:R-:W-:Y:S02]  /*2830*/  IADD3 R22, P1, R24, UR10, RZ ;  /* 0x0000000a18167c10 */ /* 0x000fe4000ff3e0ff */
[----:B------:R-:W-:Y:S02]  /*2840*/  IADD3 R28, P6, R26, R4, RZ ;  /* 0x000000041a1c7210 */ /* 0x000fe40007fde0ff */
[----:B------:R1:W-:Y:S01]  /*2850*/  @P5 STG.E desc[UR16][R90.64], R31 ;  /* 0x0000001f5a005986 */ /* 0x0003e2000c101910 */
[----:B------:R-:W-:-:S05]  /*2860*/  IADD3.X R23, R25, UR11, RZ, P1, !PT ;  /* 0x0000000b19177c10 */ /* 0x000fca0008ffe4ff */
[----:B------:R-:W-:Y:S05]  /*2870*/  @!P3 BRA `(.L_x_43) ;  /* 0x000000000004b947 */ /* 0x000fea0003800000 */
[----:B------:R2:W5:Y:S02]  /*2880*/  LDG.E.LTC128B R101, desc[UR16][R22.64] ;  /* 0x0000001016657981 */ /* 0x000564000c1e1920 */
.L_x_43:
[----:B------:R-:W-:Y:S05]  /*2890*/  BSYNC B1 ;  /* 0x0000000000017941 */ /* 0x000fea0003800000 */
.L_x_42:
[----:B------:R-:W-:Y:S01]  /*28a0*/  ISETP.GT.AND P1, PT, R5, 0x11, PT ;  /* 0x000000110500780c */ /* 0x000fe20003f24270 */
[----:B0----5:R-:W-:Y:S01]  /*28b0*/  FMUL R21, R101, R14 ;  /* 0x0000000e65157220 */ /* 0x021fe20000400000 */
[----:B------:R-:W-:Y:S01]  /*28c0*/  IMAD.X R29, R27, 0x1, R6, P6 ;  /* 0x000000011b1d7824 */ /* 0x000fe200030e0606 */
[----:B------:R-:W-:Y:S01]  /*28d0*/  BSSY B1, `(.L_x_44) ;  /* 0x0000009000017945 */ /* 0x000fe20003800000 */
[----:B------:R-:W-:Y:S01]  /*28e0*/  ISETP.GT.AND P5, PT, R100, RZ, P1 ;  /* 0x000000ff6400720c */ /* 0x000fe20000fa4270 */
[----:B------:R-:W-:Y:S01]  /*28f0*/  FFMA R21, R32, R13, R21 ;  /* 0x0000000d20157223 */ /* 0x000fe20000000015 */
[----:B------:R-:W-:-:S04]  /*2900*/  IADD3 R88, P6, R96, R4, RZ ;  /* 0x0000000460587210 */ /* 0x000fc80007fde0ff */
[----:B------:R0:W-:Y:S01]  /*2910*/  @P3 STG.E desc[UR16][R28.64], R21 ;  /* 0x000000151c003986 */ /* 0x0001e2000c101910 */
[----:B------:R-:W-:-:S04]  /*2920*/  IADD3 R30, P3, R94, UR10, RZ ;  /* 0x0000000a5e1e7c10 */ /* 0x000fc8000ff7e0ff */
[----:B-1----:R-:W-:Y:S02]  /*2930*/  IADD3.X R31, R95, UR11, RZ, P3, !PT ;  /* 0x0000000b5f1f7c10 */ /* 0x002fe40009ffe4ff */
[----:B------:R-:W-:Y:S07]  /*2940*/  @!P5 BRA `(.L_x_45) ;  /* 0x000000000004d947 */ /* 0x000fee0003800000 */
[----:B------:R1:W5:Y:S02]  /*2950*/  LDG.E.LTC128B R101, desc[UR16][R30.64] ;  /* 0x000000101e657981 */ /* 0x000364000c1e1920 */
.L_x_45:
[----:B------:R-:W-:Y:S05]  /*2960*/  BSYNC B1 ;  /* 0x0000000000017941 */ /* 0x000fea0003800000 */
.L_x_44:
[----:B-----5:R-:W-:Y:S01]  /*2970*/  FMUL R32, R101, R14 ;  /* 0x0000000e65207220 */ /* 0x020fe20000400000 */
[----:B------:R-:W-:Y:S01]  /*2980*/  IMAD.X R89, R97, 0x1, R6, P6 ;  /* 0x0000000161597824 */ /* 0x000fe200030e0606 */
[----:B------:R-:W-:Y:S01]  /*2990*/  ISETP.GT.AND P3, PT, R100, 0x8, P2 ;  /* 0x000000086400780c */ /* 0x000fe20001764270 */
[----:B------:R-:W-:Y:S01]  /*29a0*/  BSSY B1, `(.L_x_46) ;  /* 0x0000007000017945 */ /* 0x000fe20003800000 */
[----:B------:R-:W-:Y:S01]  /*29b0*/  FFMA R33, R33, R13, R32 ;  /* 0x0000000d21217223 */ /* 0x000fe20000000020 */
[----:B------:R-:W-:-:S04]  /*29c0*/  IADD3 R24, P2, R24, UR8, RZ ;  /* 0x0000000818187c10 */ /* 0x000fc8000ff5e0ff */
[----:B------:R4:W-:Y:S01]  /*29d0*/  @P5 STG.E desc[UR16][R88.64], R33 ;  /* 0x0000002158005986 */ /* 0x0009e2000c101910 */
[----:B------:R-:W-:-:S05]  /*29e0*/  IADD3.X R25, R25, UR9, RZ, P2, !PT ;  /* 0x0000000919197c10 */ /* 0x000fca00097fe4ff */
[----:B------:R-:W-:Y:S05]  /*29f0*/  @!P3 BRA `(.L_x_47) ;  /* 0x000000000004b947 */ /* 0x000fea0003800000 */
[----:B------:R0:W5:Y:S02]  /*2a00*/  LDG.E.LTC128B R101, desc[UR16][R24.64] ;  /* 0x0000001018657981 */ /* 0x000164000c1e1920 */
.L_x_47:
[----:B------:R-:W-:Y:S05]  /*2a10*/  BSYNC B1 ;  /* 0x0000000000017941 */ /* 0x000fea0003800000 */
.L_x_46:
[----:B0-----:R-:W-:Y:S01]  /*2a20*/  IADD3 R24, P5, R20, R26, RZ ;  /* 0x0000001a14187210 */ /* 0x001fe20007fbe0ff */
[----:B-----5:R-:W-:Y:S01]  /*2a30*/  FMUL R21, R101, R14 ;  /* 0x0000000e65157220 */ /* 0x020fe20000400000 */
[----:B------:R-:W-:Y:S01]  /*2a40*/  ISETP.GT.AND P1, PT, R100, 0x8, P1 ;  /* 0x000000086400780c */ /* 0x000fe20000f24270 */
[----:B------:R-:W-:Y:S01]  /*2a50*/  BSSY B1, `(.L_x_48) ;  /* 0x000000a000017945 */ /* 0x000fe20003800000 */
[----:B------:R-:W-:Y:S01]  /*2a60*/  IADD3 R26, P6, R94, UR8, RZ ;  /* 0x000000085e1a7c10 */ /* 0x000fe2000ffde0ff */
[----:B------:R-:W-:Y:S01]  /*2a70*/  FFMA R21, R34, R13, R21 ;  /* 0x0000000d22157223 */ /* 0x000fe20000000015 */
[----:B------:R-:W-:Y:S01]  /*2a80*/  IMAD.X R25, R19, 0x1, R27, P5 ;  /* 0x0000000113197824 */ /* 0x000fe200028e061b */
[----:B------:R-:W-:Y:S02]  /*2a90*/  ISETP.GT.AND P2, PT, R5, 0x18, PT ;  /* 0x000000180500780c */ /* 0x000fe40003f44270 */
[----:B------:R-:W-:Y:S02]  /*2aa0*/  IADD3 R32, P5, R20, R96, RZ ;  /* 0x0000006014207210 */ /* 0x000fe40007fbe0ff */
[----:B------:R0:W-:Y:S01]  /*2ab0*/  @P3 STG.E desc[UR16][R24.64], R21 ;  /* 0x0000001518003986 */ /* 0x0001e2000c101910 */
[----:B------:R-:W-:-:S03]  /*2ac0*/  IADD3.X R27, R95, UR9, RZ, P6, !PT ;  /* 0x000000095f1b7c10 */ /* 0x000fc6000b7fe4ff */
[----:B------:R-:W-:Y:S07]  /*2ad0*/  @!P1 BRA `(.L_x_49) ;  /* 0x0000000000049947 */ /* 0x000fee0003800000 */
[----:B------:R0:W5:Y:S02]  /*2ae0*/  LDG.E.LTC128B R101, desc[UR16][R26.64] ;  /* 0x000000101a657981 */ /* 0x000164000c1e1920 */
.L_x_49:
[----:B------:R-:W-:Y:S05]  /*2af0*/  BSYNC B1 ;  /* 0x0000000000017941 */ /* 0x000fea0003800000 */
.L_x_48:
[----:B0----5:R-:W-:Y:S01]  /*2b00*/  FMUL R24, R101, R14 ;  /* 0x0000000e65187220 */ /* 0x021fe20000400000 */
[----:B----4-:R-:W-:Y:S01]  /*2b10*/  IMAD.X R33, R19, 0x1, R97, P5 ;  /* 0x0000000113217824 */ /* 0x010fe200028e0661 */
        /* <DEDUP_REMOVED lines=9> */
.L_x_51:
[----:B------:R-:W-:Y:S05]  /*2bb0*/  BSYNC B1 ;  /* 0x0000000000017941 */ /* 0x000fea0003800000 */
.L_x_50:
[----:B------:R-:W-:Y:S01]  /*2bc0*/  ISETP.GT.AND P1, PT, R5, 0x19, PT ;  /* 0x000000190500780c */ /* 0x000fe20003f24270 */
[----:B------:R-:W-:Y:S02]  /*2bd0*/  IMAD.X R27, R29, 0x1, R6, P5 ;  /* 0x000000011d1b7824 */ /* 0x000fe400028e0606 */
[----:B-----5:R-:W-:Y:S01]  /*2be0*/  FMUL R21, R101, R14 ;  /* 0x0000000e65157220 */ /* 0x020fe20000400000 */
[----:B------:R-:W-:Y:S01]  /*2bf0*/  BSSY B1, `(.L_x_52) ;  /* 0x0000009000017945 */ /* 0x000fe20003800000 */
[----:B------:R-:W-:Y:S02]  /*2c00*/  ISETP.GT.AND P5, PT, R100, RZ, P1 ;  /* 0x000000ff6400720c */ /* 0x000fe40000fa4270 */
[----:B------:R-:W-:Y:S01]  /*2c10*/  FFMA R21, R36, R13, R21 ;  /* 0x0000000d24157223 */ /* 0x000fe20000000015 */
[----:B------:R-:W-:-:S04]  /*2c20*/  IADD3 R34, P6, R88, R4, RZ ;  /* 0x0000000458227210 */ /* 0x000fc80007fde0ff */
[----:B------:R1:W-:Y:S01]  /*2c30*/  @P3 STG.E desc[UR16][R26.64], R21 ;  /* 0x000000151a003986 */ /* 0x0003e2000c101910 */
[----:B0-----:R-:W-:-:S04]  /*2c40*/  IADD3 R32, P3, R30, UR10, RZ ;  /* 0x0000000a1e207c10 */ /* 0x001fc8000ff7e0ff */
[----:B------:R-:W-:Y:S01]  /*2c50*/  IADD3.X R33, R31, UR11, RZ, P3, !PT ;  /* 0x0000000b1f217c10 */ /* 0x000fe20009ffe4ff */
[----:B------:R-:W-:Y:S08]  /*2c60*/  @!P5 BRA `(.L_x_53) ;  /* 0x000000000004d947 */ /* 0x000ff00003800000 */
[----:B------:R0:W5:Y:S02]  /*2c70*/  LDG.E.LTC128B R101, desc[UR16][R32.64] ;  /* 0x0000001020657981 */ /* 0x000164000c1e1920 */
.L_x_53:
[----:B------:R-:W-:Y:S05]  /*2c80*/  BSYNC B1 ;  /* 0x0000000000017941 */ /* 0x000fea0003800000 */
.L_x_52:
[----:B-----5:R-:W-:Y:S01]  /*2c90*/  FMUL R36, R101, R14 ;  /* 0x0000000e65247220 */ /* 0x020fe20000400000 */
[----:B------:R-:W-:Y:S01]  /*2ca0*/  IMAD.X R35, R89, 0x1, R6, P6 ;  /* 0x0000000159237824 */ /* 0x000fe200030e0606 */
[----:B------:R-:W-:Y:S01]  /*2cb0*/  ISETP.GT.AND P3, PT, R100, 0x8, P2 ;  /* 0x000000086400780c */ /* 0x000fe20001764270 */
[----:B------:R-:W-:Y:S01]  /*2cc0*/  BSSY B1, `(.L_x_54) ;  /* 0x0000007000017945 */ /* 0x000fe20003800000 */
[----:B------:R-:W-:Y:S01]  /*2cd0*/  FFMA R37, R37, R13, R36 ;  /* 0x0000000d25257223 */ /* 0x000fe20000000024 */
[----:B--2---:R-:W-:-:S04]  /*2ce0*/  IADD3 R22, P2, R22, UR8, RZ ;  /* 0x0000000816167c10 */ /* 0x004fc8000ff5e0ff */
[----:B------:R2:W-:Y:S01]  /*2cf0*/  @P5 STG.E desc[UR16][R34.64], R37 ;  /* 0x0000002522005986 */ /* 0x0005e2000c101910 */
[----:B------:R-:W-:-:S05]  /*2d00*/  IADD3.X R23, R23, UR9, RZ, P2, !PT ;  /* 0x0000000917177c10 */ /* 0x000fca00097fe4ff */
[----:B------:R-:W-:Y:S05]  /*2d10*/  @!P3 BRA `(.L_x_55) ;  /* 0x000000000004b947 */ /* 0x000fea0003800000 */
[----:B------:R0:W5:Y:S02]  /*2d20*/  LDG.E.LTC128B R101, desc[UR16][R22.64] ;  /* 0x0000001016657981 */ /* 0x000164000c1e1920 */
.L_x_55:
[----:B------:R-:W-:Y:S05]  /*2d30*/  BSYNC B1 ;  /* 0x0000000000017941 */ /* 0x000fea0003800000 */
.L_x_54:
[----:B0-----:R-:W-:Y:S01]  /*2d40*/  IADD3 R22, P5, R28, R20, RZ ;  /* 0x000000141c167210 */ /* 0x001fe20007fbe0ff */
[----:B-1---5:R-:W-:Y:S01]  /*2d50*/  FMUL R21, R101, R14 ;  /* 0x0000000e65157220 */ /* 0x022fe20000400000 */
        /* <DEDUP_REMOVED lines=11> */
.L_x_57:
[----:B------:R-:W-:Y:S05]  /*2e10*/  BSYNC B1 ;  /* 0x0000000000017941 */ /* 0x000fea0003800000 */
.L_x_56:
[----:B0----5:R-:W-:Y:S01]  /*2e20*/  FMUL R22, R101, R14 ;  /* 0x0000000e65167220 */ /* 0x021fe20000400000 */
[----:B--2---:R-:W-:Y:S01]  /*2e30*/  IMAD.X R37, R89, 0x1, R19, P5 ;  /* 0x0000000159257824 */ /* 0x004fe200028e0613 */
[----:B------:R-:W-:Y:S01]  /*2e40*/  ISETP.GT.AND P3, PT, R100, RZ, P2 ;  /* 0x000000ff6400720c */ /* 0x000fe20001764270 */
[----:B------:R-:W-:Y:S01]  /*2e50*/  BSSY B1, `(.L_x_58) ;  /* 0x0000008000017945 */ /* 0x000fe20003800000 */
[----:B------:R-:W-:Y:S01]  /*2e60*/  FFMA R39, R39, R13, R22 ;  /* 0x0000000d27277223 */ /* 0x000fe20000000016 */
[----:B------:R-:W-:Y:S02]  /*2e70*/  IADD3 R22, P6, R24, UR10, RZ ;  /* 0x0000000a18167c10 */ /* 0x000fe4000ffde0ff */
[----:B-1----:R-:W-:Y:S02]  /*2e80*/  IADD3 R28, P5, R26, R4, RZ ;  /* 0x000000041a1c7210 */ /* 0x002fe40007fbe0ff */
[----:B------:R0:W-:Y:S01]  /*2e90*/  @P1 STG.E desc[UR16][R36.64], R39 ;  /* 0x0000002724001986 */ /* 0x0001e2000c101910 */
[----:B------:R-:W-:-:S05]  /*2ea0*/  IADD3.X R23, R25, UR11, RZ, P6, !PT ;  /* 0x0000000b19177c10 */ /* 0x000fca000b7fe4ff */
[----:B------:R-:W-:Y:S05]  /*2eb0*/  @!P3 BRA `(.L_x_59) ;  /* 0x000000000004b947 */ /* 0x000fea0003800000 */
[----:B------:R1:W5:Y:S02]  /*2ec0*/  LDG.E.LTC128B R101, desc[UR16][R22.64] ;  /* 0x0000001016657981 */ /* 0x000364000c1e1920 */
.L_x_59:
[----:B------:R-:W-:Y:S05]  /*2ed0*/  BSYNC B1 ;  /* 0x0000000000017941 */ /* 0x000fea0003800000 */
.L_x_58:
[----:B------:R-:W-:Y:S01]  /*2ee0*/  ISETP.GT.AND P1, PT, R5, 0x21, PT ;  /* 0x000000210500780c */ /* 0x000fe20003f24270 */
[----:B------:R-:W-:Y:S02]  /*2ef0*/  IMAD.X R29, R27, 0x1, R6, P5 ;  /* 0x000000011b1d7824 */ /* 0x000fe400028e0606 */
[----:B-----5:R-:W-:Y:S01]  /*2f00*/  FMUL R21, R101, R14 ;  /* 0x0000000e65157220 */ /* 0x020fe20000400000 */
[----:B------:R-:W-:Y:S01]  /*2f10*/  BSSY B1, `(.L_x_60) ;  /* 0x0000009000017945 */ /* 0x000fe20003800000 */
[----:B------:R-:W-:Y:S02]  /*2f20*/  ISETP.GT.AND P5, PT, R100, RZ, P1 ;  /* 0x000000ff6400720c */ /* 0x000fe40000fa4270 */
[----:B------:R-:W-:Y:S01]  /*2f30*/  FFMA R21, R40, R13, R21 ;  /* 0x0000000d28157223 */ /* 0x000fe20000000015 */
[----:B0-----:R-:W-:-:S04]  /*2f40*/  IADD3 R36, P6, R34, R4, RZ ;  /* 0x0000000422247210 */ /* 0x001fc80007fde0ff */
[----:B------:R0:W-:Y:S01]  /*2f50*/  @P3 STG.E desc[UR16][R28.64], R21 ;  /* 0x000000151c003986 */ /* 0x0001e2000c101910 */
[----:B------:R-:W-:-:S04]  /*2f60*/  IADD3 R30, P3, R32, UR10, RZ ;  /* 0x0000000a201e7c10 */ /* 0x000fc8000ff7e0ff */
[----:B------:R-:W-:Y:S01]  /*2f70*/  IADD3.X R31, R33, UR11, RZ, P3, !PT ;  /* 0x0000000b211f7c10 */ /* 0x000fe20009ffe4ff */
[----:B------:R-:W-:Y:S08]  /*2f80*/  @!P5 BRA `(.L_x_61) ;  /* 0x000000000004d947 */ /* 0x000ff00003800000 */
[----:B------:R2:W5:Y:S02]  /*2f90*/  LDG.E.LTC128B R101, desc[UR16][R30.64] ;  /* 0x000000101e657981 */ /* 0x000564000c1e1920 */
.L_x_61:
[----:B------:R-:W-:Y:S05]  /*2fa0*/  BSYNC B1 ;  /* 0x0000000000017941 */ /* 0x000fea0003800000 */
.L_x_60:
[----:B-----5:R-:W-:Y:S01]  /*2fb0*/  FMUL R38, R101, R14 ;  /* 0x0000000e65267220 */ /* 0x020fe20000400000 */
[----:B------:R-:W-:Y:S01]  /*2fc0*/  IMAD.X R37, R35, 0x1, R6, P6 ;  /* 0x0000000123257824 */ /* 0x000fe200030e0606 */
[----:B------:R-:W-:Y:S01]  /*2fd0*/  ISETP.GT.AND P3, PT, R100, 0x8, P2 ;  /* 0x000000086400780c */ /* 0x000fe20001764270 */
[----:B------:R-:W-:Y:S01]  /*2fe0*/  BSSY B1, `(.L_x_62) ;  /* 0x0000007000017945 */ /* 0x000fe20003800000 */
[----:B------:R-:W-:Y:S01]  /*2ff0*/  FFMA R41, R41, R13, R38 ;  /* 0x0000000d29297223 */ /* 0x000fe20000000026 */
[----:B----4-:R-:W-:-:S04]  /*3000*/  IADD3 R24, P2, R24, UR8, RZ ;  /* 0x0000000818187c10 */ /* 0x010fc8000ff5e0ff */
[----:B------:R4:W-:Y:S01]  /*3010*/  @P5 STG.E desc[UR16][R36.64], R41 ;  /* 0x0000002924005986 */ /* 0x0009e2000c101910 */
[----:B------:R-:W-:-:S05]  /*3020*/  IADD3.X R25, R25, UR9, RZ, P2, !PT ;  /* 0x0000000919197c10 */ /* 0x000fca00097fe4ff */
[----:B------:R-:W-:Y:S05]  /*3030*/  @!P3 BRA `(.L_x_63) ;  /* 0x000000000004b947 */ /* 0x000fea0003800000 */
[----:B------:R0:W5:Y:S02]  /*3040*/  LDG.E.LTC128B R101, desc[UR16][R24.64] ;  /* 0x0000001018657981 */ /* 0x000164000c1e1920 */
.L_x_63:
[----:B------:R-:W-:Y:S05]  /*3050*/  BSYNC B1 ;  /* 0x0000000000017941 */ /* 0x000fea0003800000 */
.L_x_62:
        /* <DEDUP_REMOVED lines=13> */
.L_x_65:
[----:B------:R-:W-:Y:S05]  /*3130*/  BSYNC B1 ;  /* 0x0000000000017941 */ /* 0x000fea0003800000 */
.L_x_64:
[----:B0----5:R-:W-:Y:S01]  /*3140*/  FMUL R24, R101, R14 ;  /* 0x0000000e65187220 */ /* 0x021fe20000400000 */
        /* <DEDUP_REMOVED lines=10> */
.L_x_67:
[----:B------:R-:W-:Y:S05]  /*31f0*/  BSYNC B1 ;  /* 0x0000000000017941 */ /* 0x000fea0003800000 */
.L_x_66:
        /* <DEDUP_REMOVED lines=8> */
[----:B------:R-:W-:-:S04]  /*3280*/  IADD3 R32, P3, R30, UR10, RZ ;  /* 0x0000000a1e207c10 */ /* 0x000fc8000ff7e0ff */
[----:B------:R-:W-:Y:S01]  /*3290*/  IADD3.X R33, R31, UR11, RZ, P3, !PT ;  /* 0x0000000b1f217c10 */ /* 0x000fe20009ffe4ff */
[----:B------:R-:W-:Y:S08]  /*32a0*/  @!P5 BRA `(.L_x_69) ;  /* 0x000000000004d947 */ /* 0x000ff00003800000 */
[----:B------:R0:W5:Y:S02]  /*32b0*/  LDG.E.LTC128B R101, desc[UR16][R32.64] ;  /* 0x0000001020657981 */ /* 0x000164000c1e1920 */
.L_x_69:
[----:B------:R-:W-:Y:S05]  /*32c0*/  BSYNC B1 ;  /* 0x0000000000017941 */ /* 0x000fea0003800000 */
.L_x_68:
[----:B0----5:R-:W-:Y:S01]  /*32d0*/  FMUL R38, R101, R14 ;  /* 0x0000000e65267220 */ /* 0x021fe20000400000 */
[----:B------:R-:W-:Y:S01]  /*32e0*/  IMAD.X R35, R37, 0x1, R6, P6 ;  /* 0x0000000125237824 */ /* 0x000fe200030e0606 */
[----:B------:R-:W-:Y:S01]  /*32f0*/  ISETP.GT.AND P3, PT, R100, 0x8, P2 ;  /* 0x000000086400780c */ /* 0x000fe20001764270 */
[----:B------:R-:W-:Y:S01]  /*3300*/  BSSY B1, `(.L_x_70) ;  /* 0x0000007000017945 */ /* 0x000fe20003800000 */
[----:B------:R-:W-:Y:S01]  /*3310*/  FFMA R45, R45, R13, R38 ;  /* 0x0000000d2d2d7223 */ /* 0x000fe20000000026 */
[----:B-1----:R-:W-:-:S04]  /*3320*/  IADD3 R22, P2, R22, UR8, RZ ;  /* 0x0000000816167c10 */ /* 0x002fc8000ff5e0ff */
[----:B------:R0:W-:Y:S01]  /*3330*/  @P5 STG.E desc[UR16][R34.64], R45 ;  /* 0x0000002d22005986 */ /* 0x0001e2000c101910 */
[----:B------:R-:W-:-:S05]  /*3340*/  IADD3.X R23, R23, UR9, RZ, P2, !PT ;  /* 0x0000000917177c10 */ /* 0x000fca00097fe4ff */
[----:B------:R-:W-:Y:S05]  /*3350*/  @!P3 BRA `(.L_x_71) ;  /* 0x000000000004b947 */ /* 0x000fea0003800000 */
[----:B------:R1:W5:Y:S02]  /*3360*/  LDG.E.LTC128B R101, desc[UR16][R22.64] ;  /* 0x0000001016657981 */ /* 0x000364000c1e1920 */
.L_x_71:
[----:B------:R-:W-:Y:S05]  /*3370*/  BSYNC B1 ;  /* 0x0000000000017941 */ /* 0x000fea0003800000 */
.L_x_70:
[----:B-1----:R-:W-:Y:S01]  /*3380*/  IADD3 R22, P5, R28, R20, RZ ;  /* 0x000000141c167210 */ /* 0x002fe20007fbe0ff */
        /* <DEDUP_REMOVED lines=12> */
.L_x_73:
[----:B------:R-:W-:Y:S05]  /*3450*/  BSYNC B1 ;  /* 0x0000000000017941 */ /* 0x000fea0003800000 */
.L_x_72:
[----:B-1---5:R-:W-:Y:S01]  /*3460*/  FMUL R22, R101, R14 ;  /* 0x0000000e65167220 */ /* 0x022fe20000400000 */
[----:B------:R-:W-:Y:S01]  /*3470*/  IMAD.X R39, R37, 0x1, R19, P5 ;  /* 0x0000000125277824 */ /* 0x000fe200028e0613 */
[----:B------:R-:W-:Y:S01]  /*3480*/  ISETP.GT.AND P3, PT, R100, RZ, P2 ;  /* 0x000000ff6400720c */ /* 0x000fe20001764270 */
[----:B------:R-:W-:Y:S01]  /*3490*/  BSSY B1, `(.L_x_74) ;  /* 0x0000008000017945 */ /* 0x000fe20003800000 */
[----:B------:R-:W-:Y:S01]  /*34a0*/  FFMA R47, R47, R13, R22 ;  /* 0x0000000d2f2f7223 */ /* 0x000fe20000000016 */
[----:B------:R-:W-:Y:S02]  /*34b0*/  IADD3 R22, P6, R24, UR10, RZ ;  /* 0x0000000a18167c10 */ /* 0x000fe4000ffde0ff */
[----:B0-----:R-:W-:Y:S02]  /*34c0*/  IADD3 R28, P5, R26, R4, RZ ;  /* 0x000000041a1c7210 */ /* 0x001fe40007fbe0ff */
[----:B------:R0:W-:Y:S01]  /*34d0*/  @P1 STG.E desc[UR16][R38.64], R47 ;  /* 0x0000002f26001986 */ /* 0x0001e2000c101910 */
[----:B------:R-:W-:-:S05]  /*34e0*/  IADD3.X R23, R25, UR11, RZ, P6, !PT ;  /* 0x0000000b19177c10 */ /* 0x000fca000b7fe4ff */
[----:B------:R-:W-:Y:S05]  /*34f0*/  @!P3 BRA `(.L_x_75) ;  /* 0x000000000004b947 */ /* 0x000fea0003800000 */
[----:B------:R1:W5:Y:S02]  /*3500*/  LDG.E.LTC128B R101, desc[UR16][R22.64] ;  /* 0x0000001016657981 */ /* 0x000364000c1e1920 */
.L_x_75:
[----:B------:R-:W-:Y:S05]  /*3510*/  BSYNC B1 ;  /* 0x0000000000017941 */ /* 0x000fea0003800000 */
.L_x_74:
[----:B------:R-:W-:Y:S01]  /*3520*/  ISETP.GT.AND P1, PT, R5, 0x31, PT ;  /* 0x000000310500780c */ /* 0x000fe20003f24270 */
[----:B------:R-:W-:Y:S02]  /*3530*/  IMAD.X R29, R27, 0x1, R6, P5 ;  /* 0x000000011b1d7824 */ /* 0x000fe400028e0606 */
[----:B-----5:R-:W-:Y:S01]  /*3540*/  FMUL R21, R101, R14 ;  /* 0x0000000e65157220 */ /* 0x020fe20000400000 */
[----:B------:R-:W-:Y:S01]  /*3550*/  BSSY B1, `(.L_x_76) ;  /* 0x0000009000017945 */ /* 0x000fe20003800000 */
[----:B------:R-:W-:Y:S02]  /*3560*/  ISETP.GT.AND P5, PT, R100, RZ, P1 ;  /* 0x000000ff6400720c */ /* 0x000fe40000fa4270 */
[----:B------:R-:W-:Y:S01]  /*3570*/  FFMA R21, R48, R13, R21 ;  /* 0x0000000d30157223 */ /* 0x000fe20000000015 */
[----:B----4-:R-:W-:-:S04]  /*3580*/  IADD3 R36, P6, R34, R4, RZ ;  /* 0x0000000422247210 */ /* 0x010fc80007fde0ff */
[----:B------:R4:W-:Y:S01]  /*3590*/  @P3 STG.E desc[UR16][R28.64], R21 ;  /* 0x000000151c003986 */ /* 0x0009e2000c101910 */
[----:B--2---:R-:W-:-:S04]  /*35a0*/  IADD3 R30, P3, R32, UR10, RZ ;  /* 0x0000000a201e7c10 */ /* 0x004fc8000ff7e0ff */
[----:B------:R-:W-:Y:S01]  /*35b0*/  IADD3.X R31, R33, UR11, RZ, P3, !PT ;  /* 0x0000000b211f7c10 */ /* 0x000fe20009ffe4ff */
[----:B------:R-:W-:Y:S08]  /*35c0*/  @!P5 BRA `(.L_x_77) ;  /* 0x000000000004d947 */ /* 0x000ff00003800000 */
[----:B------:R2:W5:Y:S02]  /*35d0*/  LDG.E.LTC128B R101, desc[UR16][R30.64] ;  /* 0x000000101e657981 */ /* 0x000564000c1e1920 */
.L_x_77:
[----:B------:R-:W-:Y:S05]  /*35e0*/  BSYNC B1 ;  /* 0x0000000000017941 */ /* 0x000fea0003800000 */
.L_x_76:
[----:B0----5:R-:W-:Y:S01]  /*35f0*/  FMUL R38, R101, R14 ;  /* 0x0000000e65267220 */ /* 0x021fe20000400000 */
        /* <DEDUP_REMOVED lines=9> */
.L_x_79:
[----:B------:R-:W-:Y:S05]  /*3690*/  BSYNC B1 ;  /* 0x0000000000017941 */ /* 0x000fea0003800000 */
.L_x_78:
[----:B0-----:R-:W-:Y:S01]  /*36a0*/  IADD3 R24, P5, R26, R20, RZ ;  /* 0x000000141a187210 */ /* 0x001fe20007fbe0ff */
[----:B----45:R-:W-:Y:S01]  /*36b0*/  FMUL R21, R101, R14 ;  /* 0x0000000e65157220 */ /* 0x030fe20000400000 */
        /* <DEDUP_REMOVED lines=11> */
.L_x_81:
[----:B------:R-:W-:Y:S05]  /*3770*/  BSYNC B1 ;  /* 0x0000000000017941 */ /* 0x000fea0003800000 */
.L_x_80:
[----:B0----5:R-:W-:Y:S01]  /*3780*/  FMUL R24, R101, R14 ;  /* 0x0000000e65187220 */ /* 0x021fe20000400000 */
[----:B------:R-:W-:Y:S01]  /*3790*/  IMAD.X R39, R35, 0x1, R19, P5 ;  /* 0x0000000123277824 */ /* 0x000fe200028e0613 */
[----:B------:R-:W-:Y:S01]  /*37a0*/  ISETP.GT.AND P3, PT, R100, RZ, P2 ;  /* 0x000000ff6400720c */ /* 0x000fe20001764270 */
[----:B------:R-:W-:Y:S01]  /*37b0*/  BSSY B1, `(.L_x_82) ;  /* 0x0000008000017945 */ /* 0x000fe20003800000 */
[----:B------:R-:W-:Y:S01]  /*37c0*/  FFMA R51, R51, R13, R24 ;  /* 0x0000000d33337223 */ /* 0x000fe20000000018 */
[----:B------:R-:W-:Y:S02]  /*37d0*/  IADD3 R24, P6, R22, UR10, RZ ;  /* 0x0000000a16187c10 */ /* 0x000fe4000ffde0ff */
[----:B----4-:R-:W-:Y:S02]  /*37e0*/  IADD3 R26, P5, R28, R4, RZ ;  /* 0x000000041c1a7210 */ /* 0x010fe40007fbe0ff */
[----:B------:R0:W-:Y:S01]  /*37f0*/  @P1 STG.E desc[UR16][R38.64], R51 ;  /* 0x0000003326001986 */ /* 0x0001e2000c101910 */
[----:B------:R-:W-:-:S05]  /*3800*/  IADD3.X R25, R23, UR11, RZ, P6, !PT ;  /* 0x0000000b17197c10 */ /* 0x000fca000b7fe4ff */
[----:B------:R-:W-:Y:S05]  /*3810*/  @!P3 BRA `(.L_x_83) ;  /* 0x000000000004b947 */ /* 0x000fea0003800000 */
[----:B------:R4:W5:Y:S02]  /*3820*/  LDG.E.LTC128B R101, desc[UR16][R24.64] ;  /* 0x0000001018657981 */ /* 0x000964000c1e1920 */
.L_x_83:
[----:B------:R-:W-:Y:S05]  /*3830*/  BSYNC B1 ;  /* 0x0000000000017941 */ /* 0x000fea0003800000 */
.L_x_82:
        /* <DEDUP_REMOVED lines=12> */
.L_x_85:
[----:B------:R-:W-:Y:S05]  /*3900*/  BSYNC B1 ;  /* 0x0000000000017941 */ /* 0x000fea0003800000 */
.L_x_84:
        /* <DEDUP_REMOVED lines=10> */
.L_x_87:
[----:B------:R-:W-:Y:S05]  /*39b0*/  BSYNC B1 ;  /* 0x0000000000017941 */ /* 0x000fea0003800000 */
.L_x_86:
        /* <DEDUP_REMOVED lines=13> */
.L_x_89:
[----:B------:R-:W-:Y:S05]  /*3a90*/  BSYNC B1 ;  /* 0x0000000000017941 */ /* 0x000fea0003800000 */
.L_x_88:
        /* <DEDUP_REMOVED lines=11> */
.L_x_91:
[----:B------:R-:W-:Y:S05]  /*3b50*/  BSYNC B1 ;  /* 0x0000000000017941 */ /* 0x000fea0003800000 */
.L_x_90:
        /* <DEDUP_REMOVED lines=8> */
[----:B--2---:R-:W-:-:S04]  /*3be0*/  IADD3 R30, P3, R32, UR10, RZ ;  /* 0x0000000a201e7c10 */ /* 0x004fc8000ff7e0ff */
[----:B------:R-:W-:Y:S01]  /*3bf0*/  IADD3.X R31, R33, UR11, RZ, P3, !PT ;  /* 0x0000000b211f7c10 */ /* 0x000fe20009ffe4ff */
[----:B------:R-:W-:Y:S08]  /*3c00*/  @!P5 BRA `(.L_x_93) ;  /* 0x000000000004d947 */ /* 0x000ff00003800000 */
[----:B------:R2:W5:Y:S02]  /*3c10*/  LDG.E.LTC128B R101, desc[UR16][R30.64] ;  /* 0x000000101e657981 */ /* 0x000564000c1e1920 */
.L_x_93:
[----:B------:R-:W-:Y:S05]  /*3c20*/  BSYNC B1 ;  /* 0x0000000000017941 */ /* 0x000fea0003800000 */
.L_x_92:
[----:B0----5:R-:W-:Y:S01]  /*3c30*/  FMUL R38, R101, R14 ;  /* 0x0000000e65267220 */ /* 0x021fe20000400000 */
        /* <DEDUP_REMOVED lines=9> */
.L_x_95:
[----:B------:R-:W-:Y:S05]  /*3cd0*/  BSYNC B1 ;  /* 0x0000000000017941 */ /* 0x000fea0003800000 */
.L_x_94:
[----:B----4-:R-:W-:Y:S01]  /*3ce0*/  IADD3 R24, P5, R26, R20, RZ ;  /* 0x000000141a187210 */ /* 0x010fe20007fbe0ff */
        /* <DEDUP_REMOVED lines=12> */
.L_x_97:
[----:B------:R-:W-:Y:S05]  /*3db0*/  BSYNC B1 ;  /* 0x0000000000017941 */ /* 0x000fea0003800000 */
.L_x_96:
[----:B----45:R-:W-:Y:S01]  /*3dc0*/  FMUL R24, R101, R14 ;  /* 0x0000000e65187220 */ /* 0x030fe20000400000 */
        /* <DEDUP_REMOVED lines=10> */
.L_x_99:
[----:B------:R-:W-:Y:S05]  /*3e70*/  BSYNC B1 ;  /* 0x0000000000017941 */ /* 0x000fea0003800000 */
.L_x_98:
        /* <DEDUP_REMOVED lines=12> */
.L_x_101:
[----:B------:R-:W-:Y:S05]  /*3f40*/  BSYNC B1 ;  /* 0x0000000000017941 */ /* 0x000fea0003800000 */
.L_x_100:
        /* <DEDUP_REMOVED lines=10> */
.L_x_103:
[----:B------:R-:W-:Y:S05]  /*3ff0*/  BSYNC B1 ;  /* 0x0000000000017941 */ /* 0x000fea0003800000 */
.L_x_102:
        /* <DEDUP_REMOVED lines=13> */
.L_x_105:
[----:B------:R-:W-:Y:S05]  /*40d0*/  BSYNC B1 ;  /* 0x0000000000017941 */ /* 0x000fea0003800000 */
.L_x_104:
        /* <DEDUP_REMOVED lines=11> */
.L_x_107:
[----:B------:R-:W-:Y:S05]  /*4190*/  BSYNC B1 ;  /* 0x0000000000017941 */ /* 0x000fea0003800000 */
.L_x_106:
        /* <DEDUP_REMOVED lines=12> */
.L_x_109:
[----:B------:R-:W-:Y:S05]  /*4260*/  BSYNC B1 ;  /* 0x0000000000017941 */ /* 0x000fea0003800000 */
.L_x_108:
        /* <DEDUP_REMOVED lines=10> */
.L_x_111:
[----:B------:R-:W-:Y:S05]  /*4310*/  BSYNC B1 ;  /* 0x0000000000017941 */ /* 0x000fea0003800000 */
.L_x_110:
        /* <DEDUP_REMOVED lines=13> */
.L_x_113:
[----:B------:R-:W-:Y:S05]  /*43f0*/  BSYNC B1 ;  /* 0x0000000000017941 */ /* 0x000fea0003800000 */
.L_x_112:
        /* <DEDUP_REMOVED lines=11> */
.L_x_115:
[----:B------:R-:W-:Y:S05]  /*44b0*/  BSYNC B1 ;  /* 0x0000000000017941 */ /* 0x000fea0003800000 */
.L_x_114:
        /* <DEDUP_REMOVED lines=12> */
.L_x_117:
[----:B------:R-:W-:Y:S05]  /*4580*/  BSYNC B1 ;  /* 0x0000000000017941 */ /* 0x000fea0003800000 */
.L_x_116:
        /* <DEDUP_REMOVED lines=10> */
.L_x_119:
[----:B------:R-:W-:Y:S05]  /*4630*/  BSYNC B1 ;  /* 0x0000000000017941 */ /* 0x000fea0003800000 */
.L_x_118:
        /* <DEDUP_REMOVED lines=13> */
.L_x_121:
[----:B------:R-:W-:Y:S05]  /*4710*/  BSYNC B1 ;  /* 0x0000000000017941 */ /* 0x000fea0003800000 */
.L_x_120:
        /* <DEDUP_REMOVED lines=11> */
.L_x_123:
[----:B------:R-:W-:Y:S05]  /*47d0*/  BSYNC B1 ;  /* 0x0000000000017941 */ /* 0x000fea0003800000 */
.L_x_122:
        /* <DEDUP_REMOVED lines=12> */
.L_x_125:
[----:B------:R-:W-:Y:S05]  /*48a0*/  BSYNC B1 ;  /* 0x0000000000017941 */ /* 0x000fea0003800000 */
.L_x_124:
        /* <DEDUP_REMOVED lines=10> */
.L_x_127:
[----:B------:R-:W-:Y:S05]  /*4950*/  BSYNC B1 ;  /* 0x0000000000017941 */ /* 0x000fea0003800000 */
.L_x_126:
        /* <DEDUP_REMOVED lines=13> */
.L_x_129:
[----:B------:R-:W-:Y:S05]  /*4a30*/  BSYNC B1 ;  /* 0x0000000000017941 */ /* 0x000fea0003800000 */
.L_x_128:
        /* <DEDUP_REMOVED lines=11> */
.L_x_131:
[----:B------:R-:W-:Y:S05]  /*4af0*/  BSYNC B1 ;  /* 0x0000000000017941 */ /* 0x000fea0003800000 */
.L_x_130:
        /* <DEDUP_REMOVED lines=12> */
.L_x_133:
[----:B------:R-:W-:Y:S05]  /*4bc0*/  BSYNC B1 ;  /* 0x0000000000017941 */ /* 0x000fea0003800000 */
.L_x_132:
        /* <DEDUP_REMOVED lines=10> */
.L_x_135:
[----:B------:R-:W-:Y:S05]  /*4c70*/  BSYNC B1 ;  /* 0x0000000000017941 */ /* 0x000fea0003800000 */
.L_x_134:
        /* <DEDUP_REMOVED lines=13> */
.L_x_137:
[----:B------:R-:W-:Y:S05]  /*4d50*/  BSYNC B1 ;  /* 0x0000000000017941 */ /* 0x000fea0003800000 */
.L_x_136:
        /* <DEDUP_REMOVED lines=11> */
.L_x_139:
[----:B------:R-:W-:Y:S05]  /*4e10*/  BSYNC B1 ;  /* 0x0000000000017941 */ /* 0x000fea0003800000 */
.L_x_138:
[----:B------:R-:W-:Y:S01]  /*4e20*/  ISETP.GT.AND P2, PT, R5, 0x71, PT ;  /* 0x000000710500780c */ /* 0x000fe20003f44270 */
[----:B-----5:R-:W-:Y:S01]  /*4e30*/  FMUL R21, R101, R14 ;  /* 0x0000000e65157220 */ /* 0x020fe20000400000 */
[----:B------:R-:W-:Y:S01]  /*4e40*/  IMAD.X R29, R27, 0x1, R6, P5 ;  /* 0x000000011b1d7824 */ /* 0x000fe200028e0606 */
[----:B------:R-:W-:Y:S01]  /*4e50*/  BSSY B1, `(.L_x_140) ;  /* 0x0000009000017945 */ /* 0x000fe20003800000 */
[----:B------:R-:W-:Y:S01]  /*4e60*/  ISETP.GT.AND P1, PT, R100, RZ, P2 ;  /* 0x000000ff6400720c */ /* 0x000fe20001724270 */
[----:B------:R-:W-:Y:S01]  /*4e70*/  FFMA R21, R80, R13, R21 ;  /* 0x0000000d50157223 */ /* 0x000fe20000000015 */
[----:B------:R-:W-:-:S04]  /*4e80*/  IADD3 R36, P5, R34, R4, RZ ;  /* 0x0000000422247210 */ /* 0x000fc80007fbe0ff */
[----:B------:R0:W-:Y:S01]  /*4e90*/  @P6 STG.E desc[UR16][R28.64], R21 ;  /* 0x000000151c006986 */ /* 0x0001e2000c101910 */
[----:B--2---:R-:W-:-:S04]  /*4ea0*/  IADD3 R30, P6, R32, UR10, RZ ;  /* 0x0000000a201e7c10 */ /* 0x004fc8000ffde0ff */
[----:B------:R-:W-:Y:S02]  /*4eb0*/  IADD3.X R31, R33, UR11, RZ, P6, !PT ;  /* 0x0000000b211f7c10 */ /* 0x000fe4000b7fe4ff */
[----:B------:R-:W-:Y:S07]  /*4ec0*/  @!P1 BRA `(.L_x_141) ;  /* 0x0000000000049947 */ /* 0x000fee0003800000 */
[----:B------:R2:W5:Y:S02]  /*4ed0*/  LDG.E.LTC128B R101, desc[UR16][R30.64] ;  /* 0x000000101e657981 */ /* 0x000564000c1e1920 */
.L_x_141:
[----:B------:R-:W-:Y:S05]  /*4ee0*/  BSYNC B1 ;  /* 0x0000000000017941 */ /* 0x000fea0003800000 */
.L_x_140:
        /* <DEDUP_REMOVED lines=10> */
.L_x_143:
[----:B------:R-:W-:Y:S05]  /*4f90*/  BSYNC B1 ;  /* 0x0000000000017941 */ /* 0x000fea0003800000 */
.L_x_142:
        /* <DEDUP_REMOVED lines=13> */
.L_x_145:
[----:B------:R-:W-:Y:S05]  /*5070*/  BSYNC B1 ;  /* 0x0000000000017941 */ /* 0x000fea0003800000 */
.L_x_144:
[----:B----45:R-:W-:Y:S01]  /*5080*/  FMUL R24, R101, R14 ;  /* 0x0000000e65187220 */ /* 0x030fe20000400000 */
[----:B------:R-:W-:Y:S01]  /*5090*/  IMAD.X R39, R35, 0x1, R19, P5 ;  /* 0x0000000123277824 */ /* 0x000fe200028e0613 */
[----:B------:R-:W-:Y:S01]  /*50a0*/  ISETP.GT.AND P6, PT, R100, RZ, P1 ;  /* 0x000000ff6400720c */ /* 0x000fe20000fc4270 */
[----:B------:R-:W-:Y:S01]  /*50b0*/  BSSY B1, `(.L_x_146) ;  /* 0x0000008000017945 */ /* 0x000fe20003800000 */
[----:B------:R-:W-:Y:S01]  /*50c0*/  FFMA R83, R83, R13, R24 ;  /* 0x0000000d53537223 */ /* 0x000fe20000000018 */
[----:B0-----:R-:W-:-:S04]  /*50d0*/  IADD3 R26, P3, R28, R4, RZ ;  /* 0x000000041c1a7210 */ /* 0x001fc80007f7e0ff */
[----:B------:R0:W-:Y:S06]  /*50e0*/  @P2 STG.E desc[UR16][R38.64], R83 ;  /* 0x0000005326002986 */ /* 0x0001ec000c101910 */
[----:B------:R-:W-:Y:S05]  /*50f0*/  @!P6 BRA `(.L_x_147) ;  /* 0x00000000000ce947 */ /* 0x000fea0003800000 */
[----:B------:R-:W-:-:S04]  /*5100*/  IADD3 R24, P2, R22, UR10, RZ ;  /* 0x0000000a16187c10 */ /* 0x000fc8000ff5e0ff */
[----:B------:R-:W-:-:S05]  /*5110*/  IADD3.X R25, R23, UR11, RZ, P2, !PT ;  /* 0x0000000b17197c10 */ /* 0x000fca00097fe4ff */
[----:B------:R4:W5:Y:S04]  /*5120*/  LDG.E.LTC128B R101, desc[UR16][R24.64] ;  /* 0x0000001018657981 */ /* 0x000968000c1e1920 */
.L_x_147:
[----:B------:R-:W-:Y:S05]  /*5130*/  BSYNC B1 ;  /* 0x0000000000017941 */ /* 0x000fea0003800000 */
.L_x_146:
[----:B------:R-:W-:Y:S01]  /*5140*/  ISETP.GT.AND P2, PT, R5, 0x79, PT ;  /* 0x000000790500780c */ /* 0x000fe20003f44270 */
[----:B-----5:R-:W-:Y:S01]  /*5150*/  FMUL R21, R101, R14 ;  /* 0x0000000e65157220 */ /* 0x020fe20000400000 */
[----:B------:R-:W-:Y:S01]  /*5160*/  IMAD.X R27, R29, 0x1, R6, P3 ;  /* 0x000000011d1b7824 */ /* 0x000fe200018e0606 */
[----:B----4-:R-:W-:Y:S01]  /*5170*/  IADD3 R24, P3, R36, R4, RZ ;  /* 0x0000000424187210 */ /* 0x010fe20007f7e0ff */
[----:B------:R-:W-:Y:S01]  /*5180*/  BSSY B1, `(.L_x_148) ;  /* 0x0000008000017945 */ /* 0x000fe20003800000 */
[----:B------:R-:W-:Y:S01]  /*5190*/  ISETP.GT.AND P5, PT, R100, RZ, P2 ;  /* 0x000000ff6400720c */ /* 0x000fe200017a4270 */
[----:B------:R-:W-:-:S05]  /*51a0*/  FFMA R21, R84, R13, R21 ;  /* 0x0000000d54157223 */ /* 0x000fca0000000015 */
[----:B------:R4:W-:Y:S01]  /*51b0*/  @P6 STG.E desc[UR16][R26.64], R21 ;  /* 0x000000151a006986 */ /* 0x0009e2000c101910 */
[----:B------:R-:W-:-:S04]  /*51c0*/  IADD3 R4, P6, R30, UR10, RZ ;  /* 0x0000000a1e047c10 */ /* 0x000fc8000ffde0ff */
[----:B------:R-:W-:Y:S02]  /*51d0*/  IADD3.X R5, R31, UR11, RZ, P6, !PT ;  /* 0x0000000b1f057c10 */ /* 0x000fe4000b7fe4ff */
[----:B------:R-:W-:Y:S07]  /*51e0*/  @!P5 BRA `(.L_x_149) ;  /* 0x000000000004d947 */ /* 0x000fee0003800000 */
[----:B------:R0:W5:Y:S02]  /*51f0*/  LDG.E.LTC128B R101, desc[UR16][R4.64] ;  /* 0x0000001004657981 */ /* 0x000164000c1e1920 */
.L_x_149:
[----:B------:R-:W-:Y:S05]  /*5200*/  BSYNC B1 ;  /* 0x0000000000017941 */ /* 0x000fea0003800000 */
.L_x_148:
[----:B0----5:R-:W-:Y:S01]  /*5210*/  FMUL R4, R101, R14 ;  /* 0x0000000e65047220 */ /* 0x021fe20000400000 */
[----:B------:R-:W-:Y:S01]  /*5220*/  IMAD.X R25, R37, 0x1, R6, P3 ;  /* 0x0000000125197824 */ /* 0x000fe200018e0606 */
[----:B------:R-:W-:Y:S01]  /*5230*/  ISETP.GT.AND P1, PT, R100, 0x8, P1 ;  /* 0x000000086400780c */ /* 0x000fe20000f24270 */
        /* <DEDUP_REMOVED lines=8> */
.L_x_151:
[----:B------:R-:W-:Y:S05]  /*52c0*/  BSYNC B1 ;  /* 0x0000000000017941 */ /* 0x000fea0003800000 */
.L_x_150:
[----:B------:R-:W-:Y:S01]  /*52d0*/  ISETP.GT.AND P2, PT, R100, 0x8, P2 ;  /* 0x000000086400780c */ /* 0x000fe20001744270 */
[----:B----45:R-:W-:Y:S01]  /*52e0*/  FMUL R5, R101, R14 ;  /* 0x0000000e65057220 */ /* 0x030fe20000400000 */
[----:B------:R-:W-:Y:S01]  /*52f0*/  IMAD.X R27, R29, 0x1, R19, P6 ;  /* 0x000000011d1b7824 */ /* 0x000fe200030e0613 */
[----:B------:R-:W-:Y:S02]  /*5300*/  BSSY B1, `(.L_x_152) ;  /* 0x0000007000017945 */ /* 0x000fe40003800000 */
[----:B------:R-:W-:-:S05]  /*5310*/  FFMA R21, R86, R13, R5 ;  /* 0x0000000d56157223 */ /* 0x000fca0000000005 */
[----:B------:R4:W-:Y:S01]  /*5320*/  @P1 STG.E desc[UR16][R26.64], R21 ;  /* 0x000000151a001986 */ /* 0x0009e2000c101910 */
[----:B------:R-:W-:-:S04]  /*5330*/  IADD3 R4, P1, R30, UR8, RZ ;  /* 0x000000081e047c10 */ /* 0x000fc8000ff3e0ff */
[----:B------:R-:W-:Y:S01]  /*5340*/  IADD3.X R5, R31, UR9, RZ, P1, !PT ;  /* 0x000000091f057c10 */ /* 0x000fe20008ffe4ff */
[----:B------:R-:W-:Y:S08]  /*5350*/  @!P2 BRA `(.L_x_153) ;  /* 0x000000000004a947 */ /* 0x000ff00003800000 */
[----:B------:R0:W5:Y:S02]  /*5360*/  LDG.E.LTC128B R101, desc[UR16][R4.64] ;  /* 0x0000001004657981 */ /* 0x000164000c1e1920 */
.L_x_153:
[----:B------:R-:W-:Y:S05]  /*5370*/  BSYNC B1 ;  /* 0x0000000000017941 */ /* 0x000fea0003800000 */
.L_x_152:
[----:B------:R-:W-:Y:S05]  /*5380*/  @!P2 BRA `(.L_x_154) ;  /* 0x000000140094a947 */ /* 0x000fea0003800000 */
[----:B------:R-:W-:Y:S01]  /*5390*/  IADD3 R20, P1, R36, R20, RZ ;  /* 0x0000001424147210 */ /* 0x000fe20007f3e0ff */
[----:B0----5:R-:W-:-:S04]  /*53a0*/  FMUL R4, R101, R14 ;  /* 0x0000000e65047220 */ /* 0x021fc80000400000 */
[----:B----4-:R-:W-:Y:S02]  /*53b0*/  IMAD.X R21, R37, 0x1, R19, P1 ;  /* 0x0000000125157824 */ /* 0x010fe400008e0613 */
[----:B------:R-:W-:-:S05]  /*53c0*/  FFMA R87, R87, R13, R4 ;  /* 0x0000000d57577223 */ /* 0x000fca0000000004 */
[----:B------:R0:W-:Y:S01]  /*53d0*/  STG.E desc[UR16][R20.64], R87 ;  /* 0x0000005714007986 */ /* 0x0001e2000c101910 */
[----:B------:R-:W-:Y:S05]  /*53e0*/  BRA `(.L_x_154) ;  /* 0x00000014007c7947 */ /* 0x000fea0003800000 */
.L_x_31:
[----:B------:R-:W-:Y:S01]  /*53f0*/  ISETP.GT.AND P3, PT, R5, 0x1, PT ;  /* 0x000000010500780c */ /* 0x000fe20003f64270 */
[----:B------:R-:W-:Y:S01]  /*5400*/  ULDC.64 UR8, c[0x0][0x6c0] ;  /* 0x0001b00000087ab9 */ /* 0x000fe20000000a00 */
[-C--:B--2---:R-:W-:Y:S01]  /*5410*/  FMUL R19, R24, R13.reuse ;  /* 0x0000000d18137220 */ /* 0x084fe20000400000 */
[----:B------:R-:W-:Y:S01]  /*5420*/  LEA R22, P6, R102, UR8, 0x2 ;  /* 0x0000000866167c11 */ /* 0x000fe2000f8c10ff */
[-C--:B------:R-:W-:Y:S01]  /*5430*/  FMUL R21, R25, R13.reuse ;  /* 0x0000000d19157220 */ /* 0x080fe20000400000 */
[----:B------:R-:W-:Y:S01]  /*5440*/  ISETP.GT.AND P1, PT, R100, RZ, P3 ;  /* 0x000000ff6400720c */ /* 0x000fe20001f24270 */
[----:B------:R-:W-:Y:S01]  /*5450*/  IMAD.SHL.U32 R6, R106, 0x20, RZ ;  /* 0x000000206a067824 */ /* 0x000fe200078e00ff */
[----:B------:R-:W-:Y:S01]  /*5460*/  LEA.HI.X R23, R102, UR9, R91, 0x2, P6 ;  /* 0x0000000966177c11 */ /* 0x000fe2000b0f145b */
[-C--:B------:R-:W-:Y:S01]  /*5470*/  FMUL R91, R26, R13.reuse ;  /* 0x0000000d1a5b7220 */ /* 0x080fe20000400000 */
[-C--:B------:R-:W-:Y:S01]  /*5480*/  LEA R88, P6, R106, R22.reuse, 0x2 ;  /* 0x000000166a587211 */ /* 0x080fe200078c10ff */
[----:B------:R-:W-:Y:S01]  /*5490*/  FMUL R93, R27, R13 ;  /* 0x0000000d1b5d7220 */ /* 0x000fe20000400000 */
[----:B------:R-:W-:Y:S01]  /*54a0*/  ISETP.GT.AND P2, PT, R100, 0x8, P2 ;  /* 0x000000086400780c */ /* 0x000fe20001744270 */
[----:B------:R-:W-:Y:S01]  /*54b0*/  @P5 STG.E desc[UR16][R22.64], R19 ;  /* 0x0000001316005986 */ /* 0x000fe2000c101910 */
[--C-:B------:R-:W-:Y:S01]  /*54c0*/  LEA.HI.X R89, R106, R23, R107.reuse, 0x2, P6 ;  /* 0x000000176a597211 */ /* 0x100fe200030f146b */
[-C--:B------:R-:W-:Y:S01]  /*54d0*/  FMUL R33, R33, R13.reuse ;  /* 0x0000000d21217220 */ /* 0x080fe20000400000 */
[----:B------:R-:W-:Y:S01]  /*54e0*/  ISETP.GT.AND P3, PT, R100, 0x8, P3 ;  /* 0x000000086400780c */ /* 0x000fe20001f64270 */
[-C--:B------:R-:W-:Y:S01]  /*54f0*/  FMUL R35, R35, R13.reuse ;  /* 0x0000000d23237220 */ /* 0x080fe20000400000 */
[----:B------:R-:W-:Y:S01]  /*5500*/  SHF.L.U64.HI R4, R106, 0x5, R107 ;  /* 0x000000056a047819 */ /* 0x000fe2000001026b */
[----:B------:R0:W-:Y:S01]  /*5510*/  @P1 STG.E desc[UR16][R88.64], R21 ;  /* 0x0000001558001986 */ /* 0x0001e2000c101910 */
[----:B------:R-:W-:Y:S01]  /*5520*/  ISETP.GT.AND P1, PT, R5, 0x8, PT ;  /* 0x000000080500780c */ /* 0x000fe20003f24270 */
[-C--:B------:R-:W-:Y:S01]  /*5530*/  FMUL R37, R37, R13.reuse ;  /* 0x0000000d25257220 */ /* 0x080fe20000400000 */
[----:B------:R-:W-:Y:S01]  /*5540*/  IADD3 R24, P5, R6, R22, RZ ;  /* 0x0000001606187210 */ /* 0x000fe20007fbe0ff */
[-C--:B------:R-:W-:Y:S01]  /*5550*/  FMUL R39, R39, R13.reuse ;  /* 0x0000000d27277220 */ /* 0x080fe20000400000 */
[----:B------:R-:W-:Y:S01]  /*5560*/  ISETP.GT.AND P6, PT, R100, RZ, P1 ;  /* 0x000000ff6400720c */ /* 0x000fe20000fc4270 */
[----:B------:R1:W-:Y:S01]  /*5570*/  @P2 STG.E desc[UR16][R22.64+0x20], R91 ;  /* 0x0000205b16002986 */ /* 0x0003e2000c101910 */
[----:B------:R-:W-:Y:S01]  /*5580*/  ISETP.GT.AND P2, PT, R5, 0x9, PT ;  /* 0x000000090500780c */ /* 0x000fe20003f44270 */
[----:B------:R-:W-:Y:S01]  /*5590*/  IMAD.X R25, R4, 0x1, R23, P5 ;  /* 0x0000000104197824 */ /* 0x000fe200028e0617 */
[----:B------:R-:W-:Y:S01]  /*55a0*/  IADD3 R26, P5, R6, R88, RZ ;  /* 0x00000058061a7210 */ /* 0x000fe20007fbe0ff */
[----:B------:R2:W-:Y:S01]  /*55b0*/  @P3 STG.E desc[UR16][R88.64+0x20], R93 ;  /* 0x0000205d58003986 */ /* 0x0005e2000c101910 */
[----:B------:R-:W-:Y:S01]  /*55c0*/  ISETP.GT.AND P3, PT, R100, RZ, P2 ;  /* 0x000000ff6400720c */ /* 0x000fe20001764270 */
[-C--:B0-----:R-:W-:Y:S01]  /*55d0*/  FMUL R21, R28, R13.reuse ;  /* 0x0000000d1c157220 */ /* 0x081fe20000400000 */
[----:B------:R-:W-:Y:S01]  /*55e0*/  ISETP.GT.AND P1, PT, R100, 0x8, P1 ;  /* 0x000000086400780c */ /* 0x000fe20000f24270 */
[----:B------:R-:W-:Y:S01]  /*55f0*/  IMAD.X R27, R4, 0x1, R89, P5 ;  /* 0x00000001041b7824 */ /* 0x000fe200028e0659 */
[----:B------:R-:W-:Y:S01]  /*5600*/  ISETP.GT.AND P2, PT, R100, 0x8, P2 ;  /* 0x000000086400780c */ /* 0x000fe20001744270 */
[-C--:B------:R-:W-:Y:S01]  /*5610*/  FMUL R41, R41, R13.reuse ;  /* 0x0000000d29297220 */ /* 0x080fe20000400000 */
[-C--:B------:R-:W-:Y:S01]  /*5620*/  FMUL R43, R43, R13.reuse ;  /* 0x0000000d2b2b7220 */ /* 0x080fe20000400000 */
[----:B------:R0:W-:Y:S01]  /*5630*/  @P6 STG.E desc[UR16][R24.64], R21 ;  /* 0x0000001518006986 */ /* 0x0001e2000c101910 */
[----:B------:R-:W-:Y:S01]  /*5640*/  IADD3 R20, P6, R6, 0x20, RZ ;  /* 0x0000002006147810 */ /* 0x000fe20007fde0ff */
[-C--:B-1----:R-:W-:Y:S01]  /*5650*/  FMUL R91, R29, R13.reuse ;  /* 0x0000000d1d5b7220 */ /* 0x082fe20000400000 */
[-C--:B------:R-:W-:Y:S01]  /*5660*/  FMUL R45, R45, R13.reuse ;  /* 0x0000000d2d2d7220 */ /* 0x080fe20000400000 */
[-C--:B--2---:R-:W-:Y:S01]  /*5670*/  FMUL R93, R31, R13.reuse ;  /* 0x0000000d1f5d7220 */ /* 0x084fe20000400000 */
[C---:B------:R-:W-:Y:S01]  /*5680*/  IADD3 R22, P5, R20.reuse, R22, RZ ;  /* 0x0000001614167210 */ /* 0x040fe20007fbe0ff */
[----:B------:R-:W-:Y:S01]  /*5690*/  IMAD.X R19, RZ, RZ, R4, P6 ;  /* 0x000000ffff137224 */ /* 0x000fe200030e0604 */
[----:B------:R1:W-:Y:S01]  /*56a0*/  @P3 STG.E desc[UR16][R26.64], R91 ;  /* 0x0000005b1a003986 */ /* 0x0003e2000c101910 */
[----:B------:R-:W-:Y:S01]  /*56b0*/  ISETP.GT.AND P3, PT, R5, 0x10, PT ;  /* 0x000000100500780c */ /* 0x000fe20003f64270 */
[-C--:B------:R-:W-:Y:S01]  /*56c0*/  FMUL R47, R47, R13.reuse ;  /* 0x0000000d2f2f7220 */ /* 0x080fe20000400000 */
[----:B------:R-:W-:Y:S01]  /*56d0*/  IMAD.X R23, R19, 0x1, R23, P5 ;  /* 0x0000000113177824 */ /* 0x000fe200028e0617 */
[----:B------:R-:W-:Y:S01]  /*56e0*/  IADD3 R28, P5, R20, R88, RZ ;  /* 0x00000058141c7210 */ /* 0x000fe20007fbe0ff */
[-C--:B0-----:R-:W-:Y:S01]  /*56f0*/  FMUL R21, R30, R13.reuse ;  /* 0x0000000d1e157220 */ /* 0x081fe20000400000 */
[----:B------:R-:W-:Y:S01]  /*5700*/  IADD3 R30, P6, R6, R24, RZ ;  /* 0x00000018061e7210 */ /* 0x000fe20007fde0ff */
[-C--:B------:R-:W-:Y:S01]  /*5710*/  FMUL R49, R49, R13.reuse ;  /* 0x0000000d31317220 */ /* 0x080fe20000400000 */
[----:B------:R-:W-:Y:S01]  /*5720*/  FMUL R51, R51, R13 ;  /* 0x0000000d33337220 */ /* 0x000fe20000400000 */
[----:B------:R-:W-:Y:S01]  /*5730*/  IMAD.X R29, R19, 0x1, R89, P5 ;  /* 0x00000001131d7824 */ /* 0x000fe200028e0659 */
[----:B------:R-:W-:Y:S01]  /*5740*/  ISETP.GT.AND P5, PT, R100, RZ, P3 ;  /* 0x000000ff6400720c */ /* 0x000fe20001fa4270 */
[----:B------:R0:W-:Y:S01]  /*5750*/  @P1 STG.E desc[UR16][R22.64], R21 ;  /* 0x0000001516001986 */ /* 0x0001e2000c101910 */
[----:B------:R-:W-:Y:S01]  /*5760*/  ISETP.GT.AND P1, PT, R5, 0x11, PT ;  /* 0x000000110500780c */ /* 0x000fe20003f24270 */
[----:B------:R-:W-:-:S02]  /*5770*/  IMAD.X R31, R4, 0x1, R25, P6 ;  /* 0x00000001041f7824 */ /* 0x000fc400030e0619 */
[-C--:B-1----:R-:W-:Y:S01]  /*5780*/  FMUL R91, R32, R13.reuse ;  /* 0x0000000d205b7220 */ /* 0x082fe20000400000 */
[----:B------:R1:W-:Y:S01]  /*5790*/  @P2 STG.E desc[UR16][R28.64], R93 ;  /* 0x0000005d1c002986 */ /* 0x0003e2000c101910 */
[----:B------:R-:W-:Y:S01]  /*57a0*/  ISETP.GT.AND P2, PT, R100, RZ, P1 ;  /* 0x000000ff6400720c */ /* 0x000fe20000f44270 */
[-C--:B------:R-:W-:Y:S01]  /*57b0*/  FMUL R53, R53, R13.reuse ;  /* 0x0000000d35357220 */ /* 0x080fe20000400000 */
[----:B------:R-:W-:Y:S01]  /*57c0*/  IADD3 R88, P6, R6, R26, RZ ;  /* 0x0000001a06587210 */ /* 0x000fe20007fde0ff */
[-C--:B------:R-:W-:Y:S01]  /*57d0*/  FMUL R55, R55, R13.reuse ;  /* 0x0000000d37377220 */ /* 0x080fe20000400000 */
[C---:B------:R-:W-:Y:S01]  /*57e0*/  ISETP.GT.AND P3, PT, R100.reuse, 0x8, P3 ;  /* 0x000000086400780c */ /* 0x040fe20001f64270 */
[----:B------:R-:W-:Y:S01]  /*57f0*/  FMUL R57, R57, R13 ;  /* 0x0000000d39397220 */ /* 0x000fe20000400000 */
[----:B------:R-:W-:Y:S01]  /*5800*/  ISETP.GT.AND P1, PT, R100, 0x8, P1 ;  /* 0x000000086400780c */ /* 0x000fe20000f24270 */
[----:B------:R-:W-:Y:S01]  /*5810*/  @P5 STG.E desc[UR16][R30.64], R91 ;  /* 0x0000005b1e005986 */ /* 0x000fe2000c101910 */
[----:B0-----:R-:W-:Y:S01]  /*5820*/  IADD3 R22, P5, R20, R24, RZ ;  /* 0x0000001814167210 */ /* 0x001fe20007fbe0ff */
[----:B------:R-:W-:-:S02]  /*5830*/  IMAD.X R89, R4, 0x1, R27, P6 ;  /* 0x0000000104597824 */ /* 0x000fc400030e061b */
[-C--:B------:R-:W-:Y:S01]  /*5840*/  FMUL R21, R34, R13.reuse ;  /* 0x0000000d22157220 */ /* 0x080fe20000400000 */
[-C--:B------:R-:W-:Y:S01]  /*5850*/  FMUL R59, R59, R13.reuse ;  /* 0x0000000d3b3b7220 */ /* 0x080fe20000400000 */
[-C--:B------:R-:W-:Y:S01]  /*5860*/  FMUL R61, R61, R13.reuse ;  /* 0x0000000d3d3d7220 */ /* 0x080fe20000400000 */
[----:B------:R-:W-:Y:S01]  /*5870*/  IMAD.X R23, R19, 0x1, R25, P5 ;  /* 0x0000000113177824 */ /* 0x000fe200028e0619 */
[----:B------:R-:W-:Y:S01]  /*5880*/  IADD3 R24, P5, R20, R26, RZ ;  /* 0x0000001a14187210 */ /* 0x000fe20007fbe0ff */
[----:B------:R0:W-:Y:S01]  /*5890*/  @P2 STG.E desc[UR16][R88.64], R33 ;  /* 0x0000002158002986 */ /* 0x0001e2000c101910 */
[----:B------:R-:W-:Y:S01]  /*58a0*/  ISETP.GT.AND P2, PT, R5, 0x18, PT ;  /* 0x000000180500780c */ /* 0x000fe20003f44270 */
[-C--:B------:R-:W-:Y:S01]  /*58b0*/  FMUL R63, R63, R13.reuse ;  /* 0x0000000d3f3f7220 */ /* 0x080fe20000400000 */
[----:B------:R-:W-:Y:S01]  /*58c0*/  IADD3 R26, P6, R6, R30, RZ ;  /* 0x0000001e061a7210 */ /* 0x000fe20007fde0ff */
[----:B------:R-:W-:Y:S01]  /*58d0*/  IMAD.X R25, R19, 0x1, R27, P5 ;  /* 0x0000000113197824 */ /* 0x000fe200028e061b */
[----:B------:R-:W-:Y:S01]  /*58e0*/  ISETP.GT.AND P5, PT, R100, RZ, P2 ;  /* 0x000000ff6400720c */ /* 0x000fe200017a4270 */
[----:B------:R2:W-:Y:S01]  /*58f0*/  @P3 STG.E desc[UR16][R22.64], R21 ;  /* 0x0000001516003986 */ /* 0x0005e2000c101910 */
[----:B------:R-:W-:Y:S01]  /*5900*/  ISETP.GT.AND P3, PT, R5, 0x19, PT ;  /* 0x000000190500780c */ /* 0x000fe20003f64270 */
[----:B------:R-:W-:Y:S01]  /*5910*/  IMAD.X R27, R4, 0x1, R31, P6 ;  /* 0x00000001041b7824 */ /* 0x000fe200030e061f */
[----:B-1----:R-:W-:Y:S01]  /*5920*/  IADD3 R28, P6, R6, R88, RZ ;  /* 0x00000058061c7210 */ /* 0x002fe20007fde0ff */
        /* <DEDUP_REMOVED lines=9> */
[----:B--2---:R-:W-:Y:S01]  /*59c0*/  IADD3 R22, P5, R20, R30, RZ ;  /* 0x0000001e14167210 */ /* 0x004fe20007fbe0ff */
[-C--:B------:R-:W-:Y:S01]  /*59d0*/  FMUL R21, R38, R13.reuse ;  /* 0x0000000d26157220 */ /* 0x080fe20000400000 */
[----:B------:R-:W-:Y:S01]  /*59e0*/  IADD3 R30, P6, R6, R26, RZ ;  /* 0x0000001a061e7210 */ /* 0x000fe20007fde0ff */
[-C--:B-1----:R-:W-:Y:S01]  /*59f0*/  FMUL R35, R40, R13.reuse ;  /* 0x0000000d28237220 */ /* 0x082fe20000400000 */
[-C--:B------:R-:W-:Y:S01]  /*5a00*/  FMUL R69, R69, R13.reuse ;  /* 0x0000000d45457220 */ /* 0x080fe20000400000 */
[----:B------:R-:W-:Y:S01]  /*5a10*/  IMAD.X R23, R19, 0x1, R31, P5 ;  /* 0x0000000113177824 */ /* 0x000fe200028e061f */
[----:B------:R-:W-:Y:S01]  /*5a20*/  IADD3 R24, P5, R20, R88, RZ ;  /* 0x0000005814187210 */ /* 0x000fe20007fbe0ff */
[----:B------:R-:W-:Y:S01]  /*5a30*/  @P1 STG.E desc[UR16][R28.64], R37 ;  /* 0x000000251c001986 */ /* 0x000fe2000c101910 */
[----:B------:R-:W-:Y:S01]  /*5a40*/  ISETP.GT.AND P1, PT, R5, 0x20, PT ;  /* 0x000000200500780c */ /* 0x000fe20003f24270 */
[----:B------:R-:W-:Y:S01]  /*5a50*/  IMAD.X R31, R4, 0x1, R27, P6 ;  /* 0x00000001041f7824 */ /* 0x000fe200030e061b */
[----:B------:R-:W-:Y:S01]  /*5a60*/  IADD3 R32, P6, R6, R28, RZ ;  /* 0x0000001c06207210 */ /* 0x000fe20007fde0ff */
[----:B------:R-:W-:Y:S01]  /*5a70*/  IMAD.X R25, R19, 0x1, R89, P5 ;  /* 0x0000000113197824 */ /* 0x000fe200028e0659 */
[----:B------:R-:W-:Y:S01]  /*5a80*/  ISETP.GT.AND P5, PT, R100, RZ, P1 ;  /* 0x000000ff6400720c */ /* 0x000fe20000fa4270 */
[----:B------:R1:W-:Y:S01]  /*5a90*/  @P2 STG.E desc[UR16][R22.64], R21 ;  /* 0x0000001516002986 */ /* 0x0003e2000c101910 */
[----:B------:R-:W-:Y:S01]  /*5aa0*/  ISETP.GT.AND P2, PT, R5, 0x21, PT ;  /* 0x000000210500780c */ /* 0x000fe20003f44270 */
[----:B0-----:R-:W-:Y:S01]  /*5ab0*/  IMAD.X R33, R4, 0x1, R29, P6 ;  /* 0x0000000104217824 */ /* 0x001fe200030e061d */
[C---:B------:R-:W-:Y:S01]  /*5ac0*/  ISETP.GT.AND P1, PT, R100.reuse, 0x8, P1 ;  /* 0x000000086400780c */ /* 0x040fe20000f24270 */
[----:B------:R0:W-:Y:S01]  /*5ad0*/  @P3 STG.E desc[UR16][R24.64], R39 ;  /* 0x0000002718003986 */ /* 0x0001e2000c101910 */
[C---:B------:R-:W-:Y:S01]  /*5ae0*/  ISETP.GT.AND P3, PT, R100.reuse, RZ, P2 ;  /* 0x000000ff6400720c */ /* 0x040fe20001764270 */
[-C--:B------:R-:W-:Y:S01]  /*5af0*/  FMUL R71, R71, R13.reuse ;  /* 0x0000000d47477220 */ /* 0x080fe20000400000 */
[----:B------:R-:W-:Y:S01]  /*5b00*/  ISETP.GT.AND P2, PT, R100, 0x8, P2 ;  /* 0x000000086400780c */ /* 0x000fe20001744270 */
[-C--:B------:R-:W-:Y:S01]  /*5b10*/  FMUL R73, R73, R13.reuse ;  /* 0x0000000d49497220 */ /* 0x080fe20000400000 */
[-C--:B------:R-:W-:Y:S01]  /*5b20*/  FMUL R75, R75, R13.reuse ;  /* 0x0000000d4b4b7220 */ /* 0x080fe20000400000 */
[-C--:B------:R-:W-:Y:S01]  /*5b30*/  FMUL R77, R77, R13.reuse ;  /* 0x0000000d4d4d7220 */ /* 0x080fe20000400000 */
[-C--:B------:R-:W-:Y:S01]  /*5b40*/  FMUL R79, R79, R13.reuse ;  /* 0x0000000d4f4f7220 */ /* 0x080fe20000400000 */
[----:B------:R2:W-:Y:S01]  /*5b50*/  @P5 STG.E desc[UR16][R30.64], R35 ;  /* 0x000000231e005986 */ /* 0x0005e2000c101910 */
[----:B-1----:R-:W-:Y:S01]  /*5b60*/  IADD3 R22, P5, R20, R26, RZ ;  /* 0x0000001a14167210 */ /* 0x002fe20007fbe0ff */
[-C--:B------:R-:W-:Y:S01]  /*5b70*/  FMUL R21, R42, R13.reuse ;  /* 0x0000000d2a157220 */ /* 0x080fe20000400000 */
[----:B------:R-:W-:Y:S01]  /*5b80*/  IADD3 R26, P6, R6, R30, RZ ;  /* 0x0000001e061a7210 */ /* 0x000fe20007fde0ff */
[-C--:B------:R-:W-:Y:S01]  /*5b90*/  FMUL R81, R81, R13.reuse ;  /* 0x0000000d51517220 */ /* 0x080fe20000400000 */
[-C--:B------:R-:W-:Y:S01]  /*5ba0*/  FMUL R83, R83, R13.reuse ;  /* 0x0000000d53537220 */ /* 0x080fe20000400000 */
[----:B------:R-:W-:Y:S01]  /*5bb0*/  IMAD.X R23, R19, 0x1, R27, P5 ;  /* 0x0000000113177824 */ /* 0x000fe200028e061b */
[----:B0-----:R-:W-:Y:S01]  /*5bc0*/  IADD3 R24, P5, R20, R28, RZ ;  /* 0x0000001c14187210 */ /* 0x001fe20007fbe0ff */
        /* <DEDUP_REMOVED lines=8> */
[-C--:B--2---:R-:W-:Y:S01]  /*5c50*/  FMUL R35, R44, R13.reuse ;  /* 0x0000000d2c237220 */ /* 0x084fe20000400000 */
[C---:B------:R-:W-:Y:S01]  /*5c60*/  ISETP.GT.AND P3, PT, R100.reuse, 0x8, P3 ;  /* 0x000000086400780c */ /* 0x040fe20001f64270 */
[----:B------:R1:W-:Y:S01]  /*5c70*/  @P2 STG.E desc[UR16][R24.64], R43 ;  /* 0x0000002b18002986 */ /* 0x0003e2000c101910 */
[----:B------:R-:W-:Y:S01]  /*5c80*/  ISETP.GT.AND P2, PT, R100, RZ, P1 ;  /* 0x000000ff6400720c */ /* 0x000fe20000f44270 */
[----:B------:R-:W-:Y:S01]  /*5c90*/  IMAD.X R29, R4, 0x1, R33, P6 ;  /* 0x00000001041d7824 */ /* 0x000fe200030e0621 */
[----:B------:R-:W-:Y:S01]  /*5ca0*/  ISETP.GT.AND P1, PT, R100, 0x8, P1 ;  /* 0x000000086400780c */ /* 0x000fe20000f24270 */
[-C--:B------:R-:W-:Y:S01]  /*5cb0*/  FMUL R85, R85, R13.reuse ;  /* 0x0000000d55557220 */ /* 0x080fe20000400000 */
[----:B------:R-:W-:-:S03]  /*5cc0*/  FMUL R87, R87, R13 ;  /* 0x0000000d57577220 */ /* 0x000fc60000400000 */
[----:B------:R2:W-:Y:S01]  /*5cd0*/  @P5 STG.E desc[UR16][R26.64], R35 ;  /* 0x000000231a005986 */ /* 0x0005e2000c101910 */
[----:B0-----:R-:W-:Y:S01]  /*5ce0*/  IADD3 R22, P5, R20, R30, RZ ;  /* 0x0000001e14167210 */ /* 0x001fe20007fbe0ff */
[----:B------:R-:W-:Y:S01]  /*5cf0*/  FMUL R21, R46, R13 ;  /* 0x0000000d2e157220 */ /* 0x000fe20000400000 */
[----:B------:R-:W-:-:S03]  /*5d00*/  IADD3 R30, P6, R6, R26, RZ ;  /* 0x0000001a061e7210 */ /* 0x000fc60007fde0ff */
[----:B------:R-:W-:Y:S01]  /*5d10*/  IMAD.X R23, R19, 0x1, R31, P5 ;  /* 0x0000000113177824 */ /* 0x000fe200028e061f */
[----:B-1----:R-:W-:Y:S01]  /*5d20*/  IADD3 R24, P5, R20, R32, RZ ;  /* 0x0000002014187210 */ /* 0x002fe20007fbe0ff */
        /* <DEDUP_REMOVED lines=8> */
[----:B--2---:R-:W-:Y:S01]  /*5db0*/  FMUL R35, R48, R13 ;  /* 0x0000000d30237220 */ /* 0x004fe20000400000 */
[C---:B------:R-:W-:Y:S01]  /*5dc0*/  ISETP.GT.AND P2, PT, R100.reuse, 0x8, P2 ;  /* 0x000000086400780c */ /* 0x040fe20001744270 */
[----:B------:R1:W-:Y:S01]  /*5dd0*/  @P1 STG.E desc[UR16][R24.64], R47 ;  /* 0x0000002f18001986 */ /* 0x0003e2000c101910 */
[----:B------:R-:W-:Y:S01]  /*5de0*/  ISETP.GT.AND P1, PT, R100, RZ, P3 ;  /* 0x000000ff6400720c */ /* 0x000fe20001f24270 */
[----:B------:R-:W-:Y:S01]  /*5df0*/  IMAD.X R33, R4, 0x1, R29, P6 ;  /* 0x0000000104217824 */ /* 0x000fe200030e061d */
[----:B------:R-:W-:-:S05]  /*5e00*/  ISETP.GT.AND P3, PT, R100, 0x8, P3 ;  /* 0x000000086400780c */ /* 0x000fca0001f64270 */
        /* <DEDUP_REMOVED lines=135> */
[----:B------:R-:W-:Y:S01]  /*6680*/  IMAD.X R29, R4, 0x1, R33, P6 ;  /* 0x00000001041d7824 */ /* 0x000fe200030e0621 */
[----:B------:R1:W-:Y:S01]  /*6690*/  @P3 STG.E desc[UR16][R24.64], R75 ;  /* 0x0000004b18003986 */ /* 0x0003e2000c101910 */
[----:B------:R-:W-:-:S02]  /*66a0*/  ISETP.GT.AND P3, PT, R100, RZ, P2 ;  /* 0x000000ff6400720c */ /* 0x000fc40001764270 */
[C---:B------:R-:W-:Y:S02]  /*66b0*/  ISETP.GT.AND P1, PT, R100.reuse, 0x8, P1 ;  /* 0x000000086400780c */ /* 0x040fe40000f24270 */
[----:B------:R-:W-:-:S03]  /*66c0*/  ISETP.GT.AND P2, PT, R100, 0x8, P2 ;  /* 0x000000086400780c */ /* 0x000fc60001744270 */
        /* <DEDUP_REMOVED lines=23> */
[----:B-1----:R-:W-:-:S03]  /*6840*/  IADD3 R24, P6, R20, R28, RZ ;  /* 0x0000001c14187210 */ /* 0x002fc60007fde0ff */
[----:B------:R-:W-:Y:S01]  /*6850*/  IMAD.X R23, R19, 0x1, R27, P5 ;  /* 0x0000000113177824 */ /* 0x000fe200028e061b */
[----:B------:R-:W-:Y:S01]  /*6860*/  @P2 STG.E desc[UR16][R32.64], R81 ;  /* 0x0000005120002986 */ /* 0x000fe2000c101910 */
[----:B------:R-:W-:Y:S01]  /*6870*/  ISETP.GT.AND P2, PT, R5, 0x78, PT ;  /* 0x000000780500780c */ /* 0x000fe20003f44270 */
[----:B------:R-:W-:Y:S01]  /*6880*/  IMAD.X R25, R19, 0x1, R29, P6 ;  /* 0x0000000113197824 */ /* 0x000fe200030e061d */
[----:B------:R-:W-:Y:S01]  /*6890*/  ISETP.GT.AND P5, PT, R5, 0x79, PT ;  /* 0x000000790500780c */ /* 0x000fe20003fa4270 */
[----:B------:R0:W-:Y:S01]  /*68a0*/  @P3 STG.E desc[UR16][R22.64], R21 ;  /* 0x0000001516003986 */ /* 0x0001e2000c101910 */
[-C--:B------:R-:W-:Y:S01]  /*68b0*/  IADD3 R26, P3, R6, R30.reuse, RZ ;  /* 0x0000001e061a7210 */ /* 0x080fe20007f7e0ff */
[----:B------:R-:W-:Y:S01]  /*68c0*/  FMUL R5, R84, R13 ;  /* 0x0000000d54057220 */ /* 0x000fe20000400000 */
[----:B--2---:R-:W-:Y:S01]  /*68d0*/  IADD3 R30, P6, R20, R30, RZ ;  /* 0x0000001e141e7210 */ /* 0x004fe20007fde0ff */
[----:B------:R1:W-:Y:S01]  /*68e0*/  @P1 STG.E desc[UR16][R24.64], R83 ;  /* 0x0000005318001986 */ /* 0x0003e2000c101910 */
[----:B------:R-:W-:Y:S01]  /*68f0*/  ISETP.GT.AND P1, PT, R100, RZ, P2 ;  /* 0x000000ff6400720c */ /* 0x000fe20001724270 */
[--C-:B------:R-:W-:Y:S01]  /*6900*/  IMAD.X R27, R4, 0x1, R31.reuse, P3 ;  /* 0x00000001041b7824 */ /* 0x100fe200018e061f */
[----:B------:R-:W-:Y:S01]  /*6910*/  ISETP.GT.AND P3, PT, R100, RZ, P5 ;  /* 0x000000ff6400720c */ /* 0x000fe20002f64270 */
[----:B------:R-:W-:Y:S01]  /*6920*/  IMAD.X R31, R19, 0x1, R31, P6 ;  /* 0x00000001131f7824 */ /* 0x000fe200030e061f */
[----:B------:R-:W-:-:S02]  /*6930*/  IADD3 R28, P6, R6, R32, RZ ;  /* 0x00000020061c7210 */ /* 0x000fc40007fde0ff */
[----:B------:R-:W-:Y:S01]  /*6940*/  ISETP.GT.AND P2, PT, R100, 0x8, P2 ;  /* 0x000000086400780c */ /* 0x000fe20001744270 */
[----:B0-----:R-:W-:Y:S01]  /*6950*/  FMUL R23, R86, R13 ;  /* 0x0000000d56177220 */ /* 0x001fe20000400000 */
[----:B------:R-:W-:Y:S01]  /*6960*/  ISETP.GT.AND P5, PT, R100, 0x8, P5 ;  /* 0x000000086400780c */ /* 0x000fe20002fa4270 */
[----:B------:R-:W-:Y:S01]  /*6970*/  IMAD.X R29, R4, 0x1, R33, P6 ;  /* 0x00000001041d7824 */ /* 0x000fe200030e0621 */
[----:B------:R-:W-:-:S03]  /*6980*/  IADD3 R20, P6, R20, R32, RZ ;  /* 0x0000002014147210 */ /* 0x000fc60007fde0ff */
[----:B------:R1:W-:Y:S02]  /*6990*/  @P1 STG.E desc[UR16][R26.64], R5 ;  /* 0x000000051a001986 */ /* 0x0003e4000c101910 */
[----:B------:R-:W-:Y:S02]  /*69a0*/  IMAD.X R21, R19, 0x1, R33, P6 ;  /* 0x0000000113157824 */ /* 0x000fe400030e0621 */
[----:B------:R1:W-:Y:S04]  /*69b0*/  @P3 STG.E desc[UR16][R28.64], R85 ;  /* 0x000000551c003986 */ /* 0x0003e8000c101910 */
[----:B------:R1:W-:Y:S04]  /*69c0*/  @P2 STG.E desc[UR16][R30.64], R23 ;  /* 0x000000171e002986 */ /* 0x0003e8000c101910 */
[----:B------:R1:W-:Y:S02]  /*69d0*/  @P5 STG.E desc[UR16][R20.64], R87 ;  /* 0x0000005714005986 */ /* 0x0003e4000c101910 */
.L_x_154:
[----:B------:R-:W-:Y:S05]  /*69e0*/  BSYNC B0 ;  /* 0x0000000000007941 */ /* 0x000fea0003800000 */
.L_x_30:
[C---:B------:R-:W-:Y:S01]  /*69f0*/  LEA R2, P1, R8.reuse, R2, 0x1 ;  /* 0x0000000208027211 */ /* 0x040fe200078208ff */
[----:B------:R-:W-:Y:S01]  /*6a00*/  ULDC.64 UR8, c[0x0][0x750] ;  /* 0x0001d40000087ab9 */ /* 0x000fe20000000a00 */
[----:B0-----:R-:W-:Y:S01]  /*6a10*/  IMAD.U32 R4, RZ, RZ, UR13 ;  /* 0x0000000dff047e24 */ /* 0x001fe2000f8e00ff */
[----:B------:R-:W-:Y:S01]  /*6a20*/  PRMT R19, RZ, 0x7610, R19 ;  /* 0x00007610ff137816 */ /* 0x000fe20000000013 */
[----:B------:R-:W-:Y:S01]  /*6a30*/  IMAD.MOV.U32 R6, RZ, RZ, -0x1 ;  /* 0xffffffffff067424 */ /* 0x000fe200078e00ff */
[----:B------:R-:W-:Y:S01]  /*6a40*/  LEA.HI.X R3, R8, R3, R0, 0x1, P1 ;  /* 0x0000000308037211 */ /* 0x000fe200008f0c00 */
[----:B------:R0:W-:Y:S01]  /*6a50*/  SYNCS.ARRIVE.TRANS64.A1T0 RZ, [R4+UR20], RZ ;  /* 0x000000ff04ff79a7 */ /* 0x0001e20008100014 */
[----:B------:R-:W-:Y:S01]  /*6a60*/  ISETP.GE.U32.AND P1, PT, R2, UR8, PT ;  /* 0x0000000802007c0c */ /* 0x000fe2000bf26070 */
[----:B-1----:R-:W-:-:S03]  /*6a70*/  IMAD.MOV.U32 R5, RZ, RZ, -0x1 ;  /* 0xffffffffff057424 */ /* 0x002fc600078e00ff */
[----:B------:R-:W-:Y:S01]  /*6a80*/  ISETP.GE.U32.AND.EX P1, PT, R3, UR9, PT, P1 ;  /* 0x0000000903007c0c */ /* 0x000fe2000bf26110 */
[----:B0-----:R-:W-:-:S12]  /*6a90*/  IMAD.MOV.U32 R4, RZ, RZ, -0x1 ;  /* 0xffffffffff047424 */ /* 0x001fd800078e00ff */
[----:B------:R-:W-:Y:S05]  /*6aa0*/  @P1 BRA `(.L_x_155) ;  /* 0x0000000400601947 */ /* 0x000fea0003800000 */
[----:B--2---:R-:W0:Y:S01]  /*6ab0*/  S2R R30, SR_CTAID.X ;  /* 0x00000000001e7919 */ /* 0x004e220000002500 */
[----:B------:R-:W1:Y:S01]  /*6ac0*/  LDC.64 R24, c[0x0][0x728] ;  /* 0x0001ca00ff187b82 */ /* 0x000e620000000a00 */
[----:B------:R-:W-:Y:S01]  /*6ad0*/  ULDC UR8, c[0x0][0x150] ;  /* 0x0000540000087ab9 */ /* 0x000fe20000000800 */
[----:B------:R-:W-:Y:S01]  /*6ae0*/  IMAD.MOV.U32 R22, RZ, RZ, R2 ;  /* 0x000000ffff167224 */ /* 0x000fe200078e0002 */
[----:B------:R-:W2:Y:S01]  /*6af0*/  S2R R32, SR_CTAID.Y ;  /* 0x0000000000207919 */ /* 0x000ea20000002600 */
[----:B------:R-:W-:-:S04]  /*6b00*/  IMAD.MOV.U32 R23, RZ, RZ, R3 ;  /* 0x000000ffff177224 */ /* 0x000fc800078e0003 */
[----:B------:R-:W2:Y:S08]  /*6b10*/  LDC R33, c[0x0][0x144] ;  /* 0x00005100ff217b82 */ /* 0x000eb00000000800 */
[----:B------:R-:W2:Y:S08]  /*6b20*/  LDC R6, c[0x0][0x730] ;  /* 0x0001cc00ff067b82 */ /* 0x000eb00000000800 */
[----:B------:R-:W2:Y:S01]  /*6b30*/  LDC.64 R28, c[0x0][0x720] ;  /* 0x0001c800ff1c7b82 */ /* 0x000ea20000000a00 */
[----:B-1----:R-:W-:-:S04]  /*6b40*/  ISETP.NE.U32.AND P1, PT, R24, RZ, PT ;  /* 0x000000ff1800720c */ /* 0x002fc80003f25070 */
[----:B------:R-:W-:Y:S02]  /*6b50*/  ISETP.NE.AND.EX P1, PT, R25, RZ, PT, P1 ;  /* 0x000000ff1900720c */ /* 0x000fe40003f25310 */
[----:B0-----:R-:W-:-:S05]  /*6b60*/  I2FP.F32.U32 R4, R30 ;  /* 0x0000001e00047245 */ /* 0x001fca0000201000 */
[----:B------:R-:W-:-:S04]  /*6b70*/  FMUL R4, R4, UR8 ;  /* 0x0000000804047c20 */ /* 0x000fc80008400000 */
[----:B------:R0:W1:Y:S02]  /*6b80*/  F2I.U32.TRUNC.NTZ R31, R4 ;  /* 0x00000004001f7305 */ /* 0x000064000020f000 */
[----:B------:R-:W-:Y:S05]  /*6b90*/  @!P1 BRA `(.L_x_156) ;  /* 0x0000000000289947 */ /* 0x000fea0003800000 */
[----:B------:R-:W3:Y:S02]  /*6ba0*/  LDC R5, c[0x0][0x734] ;  /* 0x0001cd00ff057b82 */ /* 0x000ee40000000800 */
[----:B---3--:R-:W-:-:S05]  /*6bb0*/  IADD3 R19, P1, R2, R5, RZ ;  /* 0x0000000502137210 */ /* 0x008fca0007f3e0ff */
[----:B----4-:R-:W-:-:S04]  /*6bc0*/  IMAD.X R27, RZ, RZ, R3, P1 ;  /* 0x000000ffff1b7224 */ /* 0x010fc800008e0603 */
[----:B0-----:R-:W-:-:S04]  /*6bd0*/  IMAD.WIDE.U32 R4, R27, R24, RZ ;  /* 0x000000181b047225 */ /* 0x001fc800078e00ff */
[----:B------:R-:W-:-:S04]  /*6be0*/  IMAD.WIDE.U32 R20, P1, R19, R25, R4 ;  /* 0x0000001913147225 */ /* 0x000fc80007820004 */
[----:B------:R-:W-:-:S04]  /*6bf0*/  IMAD.WIDE.U32 R4, R19, R24, RZ ;  /* 0x0000001813047225 */ /* 0x000fc800078e00ff */
[----:B------:R-:W-:Y:S01]  /*6c00*/  IMAD.X R23, RZ, RZ, RZ, P1 ;  /* 0x000000ffff177224 */ /* 0x000fe200008e06ff */
[----:B------:R-:W-:Y:S01]  /*6c10*/  IADD3 RZ, P1, R5, R20, RZ ;  /* 0x0000001405ff7210 */ /* 0x000fe20007f3e0ff */
[----:B------:R-:W-:-:S04]  /*6c20*/  IMAD.MOV.U32 R22, RZ, RZ, R21 ;  /* 0x000000ffff167224 */ /* 0x000fc800078e0015 */
[----:B------:R-:W-:-:S08]  /*6c30*/  IMAD.WIDE.U32.X R22, R27, R25, R22, P1 ;  /* 0x000000191b167225 */ /* 0x000fd000008e0416 */
.L_x_156:
[----:B------:R-:W3:Y:S01]  /*6c40*/  LDC.64 R36, c[0x0][0x740] ;  /* 0x0001d000ff247b82 */ /* 0x000ee20000000a00 */
[-C--:B--2-4-:R-:W-:Y:S01]  /*6c50*/  SHF.R.U64 R26, R22, R6.reuse, R23 ;  /* 0x00000006161a7219 */ /* 0x094fe20000001217 */
[----:B-1----:R-:W-:Y:S01]  /*6c60*/  IMAD.MOV R31, RZ, RZ, -R31 ;  /* 0x000000ffff1f7224 */ /* 0x002fe200078e0a1f */
[----:B0-----:R-:W-:Y:S01]  /*6c70*/  SHF.R.U32.HI R4, RZ, R6, R23 ;  /* 0x00000006ff047219 */ /* 0x001fe20000011617 */
[----:B------:R-:W-:Y:S01]  /*6c80*/  ULDC UR8, c[0x0][0x154] ;  /* 0x0000550000087ab9 */ /* 0x000fe20000000800 */
[----:B------:R-:W-:Y:S01]  /*6c90*/  IADD3 R19, P1, RZ, -R26, RZ ;  /* 0x8000001aff137210 */ /* 0x000fe20007f3e0ff */
[----:B------:R-:W-:Y:S02]  /*6ca0*/  IMAD R31, R33, R31, R30 ;  /* 0x0000001f211f7224 */ /* 0x000fe400078e021e */
[----:B------:R-:W0:Y:S01]  /*6cb0*/  LDC R20, c[0x0][0x718] ;  /* 0x0001c600ff147b82 */ /* 0x000e220000000800 */
[----:B------:R-:W-:Y:S02]  /*6cc0*/  IMAD.MOV.U32 R21, RZ, RZ, -0x1 ;  /* 0xffffffffff157424 */ /* 0x000fe400078e00ff */
[----:B------:R-:W-:-:S02]  /*6cd0*/  IMAD.X R5, RZ, RZ, ~R4, P1 ;  /* 0x000000ffff057224 */ /* 0x000fc400008e0e04 */
[----:B------:R-:W-:Y:S02]  /*6ce0*/  IMAD.MOV.U32 R23, RZ, RZ, 0x1 ;  /* 0x00000001ff177424 */ /* 0x000fe400078e00ff */
[-C--:B------:R-:W-:Y:S01]  /*6cf0*/  IMAD R6, R5, R28.reuse, RZ ;  /* 0x0000001c05067224 */ /* 0x080fe200078e02ff */
[----:B------:R-:W1:Y:S01]  /*6d00*/  LDC R22, c[0x0][0x708] ;  /* 0x0001c200ff167b82 */ /* 0x000e620000000800 */
[----:B------:R-:W-:-:S04]  /*6d10*/  IMAD.WIDE.U32 R4, R19, R28, R2 ;  /* 0x0000001c13047225 */ /* 0x000fc800078e0002 */
[----:B------:R-:W-:Y:S01]  /*6d20*/  IMAD R19, R19, R29, R6 ;  /* 0x0000001d13137224 */ /* 0x000fe200078e0206 */
[----:B------:R-:W-:Y:S02]  /*6d30*/  I2FP.F32.U32 R6, R32 ;  /* 0x0000002000067245 */ /* 0x000fe40000201000 */
[----:B------:R-:W2:Y:S01]  /*6d40*/  LDC R34, c[0x0][0x758] ;  /* 0x0001d600ff227b82 */ /* 0x000ea20000000800 */
[----:B------:R-:W-:Y:S01]  /*6d50*/  IMAD.IADD R5, R5, 0x1, R19 ;  /* 0x0000000105057824 */ /* 0x000fe200078e0213 */
[----:B---3--:R-:W-:Y:S01]  /*6d60*/  ISETP.NE.U32.AND P1, PT, R36, RZ, PT ;  /* 0x000000ff2400720c */ /* 0x008fe20003f25070 */
[----:B------:R-:W-:-:S03]  /*6d70*/  FMUL R19, R6, UR8 ;  /* 0x0000000806137c20 */ /* 0x000fc60008400000 */
[----:B------:R-:W-:Y:S01]  /*6d80*/  ISETP.NE.AND.EX P1, PT, R37, RZ, PT, P1 ;  /* 0x000000ff2500720c */ /* 0x000fe20003f25310 */
[----:B------:R3:W4:Y:S01]  /*6d90*/  F2I.U32.TRUNC.NTZ R27, R19 ;  /* 0x00000013001b7305 */ /* 0x000722000020f000 */
[----:B------:R-:W3:Y:S01]  /*6da0*/  LDC R29, c[0x0][0x148] ;  /* 0x00005200ff1d7b82 */ /* 0x000ee20000000800 */
[-CC-:B0-----:R-:W-:Y:S02]  /*6db0*/  SHF.R.U64 R24, R4, R20.reuse, R5.reuse ;  /* 0x0000001404187219 */ /* 0x181fe40000001205 */
[----:B------:R-:W-:-:S05]  /*6dc0*/  SHF.R.U32.HI R5, RZ, R20, R5 ;  /* 0x00000014ff057219 */ /* 0x000fca0000011605 */
[----:B------:R-:W0:Y:S01]  /*6dd0*/  LDC R30, c[0x0][0x700] ;  /* 0x0001c000ff1e7b82 */ /* 0x000e220000000800 */
[-CC-:B-1----:R-:W-:Y:S02]  /*6de0*/  SHF.R.U64 R6, R24, R22.reuse, R5.reuse ;  /* 0x0000001618067219 */ /* 0x182fe40000001205 */
[----:B------:R-:W-:-:S05]  /*6df0*/  SHF.R.U32.HI R5, RZ, R22, R5 ;  /* 0x00000016ff057219 */ /* 0x000fca0000011605 */
[----:B------:R-:W1:Y:S01]  /*6e00*/  LDC R35, c[0x0][0x748] ;  /* 0x0001d200ff237b82 */ /* 0x000e620000000800 */
[-CC-:B--2---:R-:W-:Y:S02]  /*6e10*/  SHF.R.U64 R28, R6, R34.reuse, R5.reuse ;  /* 0x00000022061c7219 */ /* 0x184fe40000001205 */
[-C--:B------:R-:W-:Y:S02]  /*6e20*/  SHF.L.U32 R21, R21, R34.reuse, RZ ;  /* 0x0000002215157219 */ /* 0x080fe400000006ff */
[-C--:B------:R-:W-:Y:S01]  /*6e30*/  SHF.R.U32.HI R5, RZ, R34.reuse, R5 ;  /* 0x00000022ff057219 */ /* 0x080fe20000011605 */
[----:B------:R-:W-:Y:S01]  /*6e40*/  IMAD.MOV.U32 R4, RZ, RZ, R28 ;  /* 0x000000ffff047224 */ /* 0x000fe200078e001c */
[----:B------:R-:W-:Y:S01]  /*6e50*/  SHF.L.U32 R34, R23, R34, RZ ;  /* 0x0000002217227219 */ /* 0x000fe200000006ff */
[----:B------:R-:W2:Y:S01]  /*6e60*/  LDC R38, c[0x0][0x738] ;  /* 0x0001ce00ff267b82 */ /* 0x000ea20000000800 */
[----:B------:R-:W-:-:S07]  /*6e70*/  LOP3.LUT R33, RZ, R21, RZ, 0x33, !PT ;  /* 0x00000015ff217212 */ /* 0x000fce00078e33ff */
[----:B------:R-:W0:Y:S01]  /*6e80*/  LDC R39, c[0x0][0x710] ;  /* 0x0001c400ff277b82 */ /* 0x000e220000000800 */
[----:B----4-:R-:W-:Y:S05]  /*6e90*/  @!P1 BRA `(.L_x_157) ;  /* 0x0000000000289947 */ /* 0x010fea0003800000 */
[----:B---3--:R-:W3:Y:S02]  /*6ea0*/  LDC R19, c[0x0][0x74c] ;  /* 0x0001d300ff137b82 */ /* 0x008ee40000000800 */
[----:B---3--:R-:W-:-:S05]  /*6eb0*/  IADD3 R19, P1, R28, R19, RZ ;  /* 0x000000131c137210 */ /* 0x008fca0007f3e0ff */
        /* <DEDUP_REMOVED lines=8> */
.L_x_157:
[----:B-1----:R-:W-:Y:S01]  /*6f40*/  SHF.R.U64 R4, R4, R35, R5 ;  /* 0x0000002304047219 */ /* 0x002fe20000001205 */
[----:B0-----:R-:W-:Y:S01]  /*6f50*/  VIADD R21, R30, 0xffffffff ;  /* 0xffffffff1e157836 */ /* 0x001fe20000000000 */
[----:B---3--:R-:W-:Y:S01]  /*6f60*/  LOP3.LUT R19, R6, R33, RZ, 0xc0, !PT ;  /* 0x0000002106137212 */ /* 0x008fe200078ec0ff */
[----:B------:R-:W-:Y:S02]  /*6f70*/  IMAD.MOV R27, RZ, RZ, -R27 ;  /* 0x000000ffff1b7224 */ /* 0x000fe400078e0a1b */
[----:B------:R-:W-:Y:S01]  /*6f80*/  IMAD.MOV R5, RZ, RZ, -R4 ;  /* 0x000000ffff057224 */ /* 0x000fe200078e0a04 */
[----:B------:R-:W-:Y:S01]  /*6f90*/  LOP3.LUT R21, R24, R21, RZ, 0xc0, !PT ;  /* 0x0000001518157212 */ /* 0x000fe200078ec0ff */
[----:B------:R-:W-:Y:S02]  /*6fa0*/  IMAD R6, R34, R4, R19 ;  /* 0x0000000422067224 */ /* 0x000fe400078e0213 */
[----:B------:R-:W-:Y:S02]  /*6fb0*/  @P4 IMAD R31, R29, R27, R32 ;  /* 0x0000001b1d1f4224 */ /* 0x000fe400078e0220 */
[----:B--2---:R-:W-:-:S02]  /*6fc0*/  IMAD R4, R5, R38, R28 ;  /* 0x0000002605047224 */ /* 0x004fc400078e021c */
[----:B------:R-:W-:Y:S02]  /*6fd0*/  IMAD R6, R6, R39, R31 ;  /* 0x0000002706067224 */ /* 0x000fe400078e021f */
[----:B------:R-:W-:Y:S02]  /*6fe0*/  IMAD R21, R4, R30, R21 ;  /* 0x0000001e04157224 */ /* 0x000fe400078e0215 */
[----:B------:R-:W-:Y:S02]  /*6ff0*/  IMAD.MOV.U32 R19, RZ, RZ, 0x1 ;  /* 0x00000001ff137424 */ /* 0x000fe400078e00ff */
[----:B------:R-:W-:Y:S01]  /*7000*/  IMAD.MOV.U32 R4, RZ, RZ, R26 ;  /* 0x000000ffff047224 */ /* 0x000fe200078e001a */
[----:B------:R-:W-:Y:S02]  /*7010*/  SEL R5, R21, R6, !P4 ;  /* 0x0000000615057207 */ /* 0x000fe40006000000 */
[----:B------:R-:W-:-:S07]  /*7020*/  SEL R6, R6, R21, !P4 ;  /* 0x0000001506067207 */ /* 0x000fce0006000000 */
.L_x_155:
[----:B------:R-:W-:Y:S02]  /*7030*/  LOP3.LUT P1, RZ, R19, 0xff, RZ, 0xc0, !PT ;  /* 0x000000ff13ff7812 */ /* 0x000fe4000782c0ff */
[----:B------:R-:W-:-:S11]  /*7040*/  LOP3.LUT R98, R98, 0x1, RZ, 0x3c, !PT ;  /* 0x0000000162627812 */ /* 0x000fd600078e3cff */
[----:B------:R-:W-:Y:S05]  /*7050*/  @P1 BRA `(.L_x_158) ;  /* 0xffffffa400d81947 */ /* 0x000fea000383ffff */
[----:B------:R-:W-:Y:S05]  /*7060*/  EXIT ;  /* 0x000000000000794d */ /* 0x000fea0003800000 */
.L_x_18:
[----:B------:R-:W-:-:S08]  /*7070*/  ISETP.NE.AND P0, PT, R22, RZ, PT ;  /* 0x000000ff1600720c */ /* 0x000fd00003f05270 */
[----:B--2-45:R-:W0:-:S00]  /*7080*/  USETMAXREG.DEALLOC.CTAPOOL 0x28 ;  /* 0x00000028000079c8 */ /* 0x034e0000080e0500 */
[----:B------:R-:W-:Y:S05]  /*7090*/  @P0 EXIT ;  /* 0x000000000000094d */ /* 0x000fea0003800000 */
[----:B0-----:R-:W-:Y:S01]  /*70a0*/  LOP3.LUT P0, RZ, R15, 0xff, RZ, 0xc0, !PT ;  /* 0x000000ff0fff7812 */ /* 0x001fe2000780c0ff */
[----:B------:R-:W-:Y:S02]  /*70b0*/  IMAD.MOV.U32 R12, RZ, RZ, 0x1 ;  /* 0x00000001ff0c7424 */ /* 0x000fe400078e00ff */
[----:B------:R-:W-:-:S10]  /*70c0*/  IMAD.MOV.U32 R13, RZ, RZ, RZ ;  /* 0x000000ffff0d7224 */ /* 0x000fd400078e00ff */
[----:B------:R-:W-:Y:S05]  /*70d0*/  @!P0 BRA `(.L_x_159) ;  /* 0x0000000c006c8947 */ /* 0x000fea0003800000 */
[----:B------:R-:W0:Y:S01]  /*70e0*/  S2R R17, SR_CgaCtaId ;  /* 0x0000000000117919 */ /* 0x000e220000008800 */
[----:B------:R-:W-:Y:S01]  /*70f0*/  LOP3.LUT P0, RZ, R10, 0x1f, RZ, 0xc0, !PT ;  /* 0x0000001f0aff7812 */ /* 0x000fe2000780c0ff */
[----:B------:R-:W-:Y:S01]  /*7100*/  ULDC UR5, c[0x0][0x758] ;  /* 0x0001d60000057ab9 */ /* 0x000fe20000000800 */
[----:B------:R-:W-:Y:S01]  /*7110*/  UMOV UR7, 0xffffffff ;  /* 0xffffffff00077882 */ /* 0x000fe20000000000 */
[----:B------:R-:W-:Y:S01]  /*7120*/  BSSY B0, `(.L_x_159) ;  /* 0x00000d6000007945 */ /* 0x000fe20003800000 */
[----:B------:R-:W-:Y:S01]  /*7130*/  USHF.L.U32 UR7, UR7, UR5, URZ ;  /* 0x0000000507077299 */ /* 0x000fe2000800063f */
[C---:B------:R-:W-:Y:S01]  /*7140*/  ISETP.NE.AND P2, PT, R11.reuse, RZ, PT ;  /* 0x000000ff0b00720c */ /* 0x040fe20003f45270 */
[----:B------:R-:W-:Y:S01]  /*7150*/  IMAD.MOV.U32 R15, RZ, RZ, 0x1 ;  /* 0x00000001ff0f7424 */ /* 0x000fe200078e00ff */
[----:B------:R-:W-:Y:S01]  /*7160*/  ISETP.NE.OR P0, PT, R11, RZ, !P0 ;  /* 0x000000ff0b00720c */ /* 0x000fe20004705670 */
[----:B------:R-:W-:Y:S01]  /*7170*/  IMAD.MOV.U32 R13, RZ, RZ, RZ ;  /* 0x000000ffff0d7224 */ /* 0x000fe200078e00ff */
[----:B------:R-:W-:Y:S01]  /*7180*/  LOP3.LUT R14, R7, 0x2, RZ, 0xfc, !PT ;  /* 0x00000002070e7812 */ /* 0x000fe200078efcff */
[----:B------:R-:W-:Y:S01]  /*7190*/  ULDC UR4, c[0x0][0x700] ;  /* 0x0001c00000047ab9 */ /* 0x000fe20000000800 */
[----:B------:R-:W-:Y:S01]  /*71a0*/  UMOV UR8, 0x1 ;  /* 0x0000000100087882 */ /* 0x000fe20000000000 */
[----:B------:R-:W-:-:S02]  /*71b0*/  UIADD3 UR29, UR6, 0x1, URZ ;  /* 0x00000001061d7890 */ /* 0x000fc4000fffe03f */
[----:B------:R-:W-:Y:S02]  /*71c0*/  UIADD3 UR4, UR4, -0x1, URZ ;  /* 0xffffffff04047890 */ /* 0x000fe4000fffe03f */
[----:B------:R-:W-:Y:S02]  /*71d0*/  USHF.L.U32 UR5, UR8, UR5, URZ ;  /* 0x0000000508057299 */ /* 0x000fe4000800063f */
[----:B------:R-:W-:Y:S01]  /*71e0*/  ULOP3.LUT UR7, URZ, UR7, URZ, 0x33, !UPT ;  /* 0x000000073f077292 */ /* 0x000fe2000f8e333f */
[----:B------:R-:W-:Y:S01]  /*71f0*/  ULDC.64 UR30, c[0x0][0x198] ;  /* 0x00006600001e7ab9 */ /* 0x000fe20000000a00 */
[C---:B0-----:R-:W-:Y:S02]  /*7200*/  IMAD.SHL.U32 R12, R17.reuse, 0x20, RZ ;  /* 0x00000020110c7824 */ /* 0x041fe400078e00ff */
[C---:B------:R-:W-:Y:S02]  /*7210*/  IMAD.SHL.U32 R16, R17.reuse, 0x400, RZ ;  /* 0x0000040011107824 */ /* 0x040fe400078e00ff */
[----:B------:R-:W-:Y:S01]  /*7220*/  IMAD.SHL.U32 R17, R17, 0x100, RZ ;  /* 0x0000010011117824 */ /* 0x000fe200078e00ff */
[----:B------:R-:W-:Y:S01]  /*7230*/  R2UR UR10, R12 ;  /* 0x000000000c0a72ca */ /* 0x000fe200000e0000 */
[----:B------:R-:W-:Y:S01]  /*7240*/  IMAD.MOV.U32 R12, RZ, RZ, 0x1 ;  /* 0x00000001ff0c7424 */ /* 0x000fe200078e00ff */
[----:B------:R-:W-:-:S02]  /*7250*/  LOP3.LUT R16, R16, 0x400, RZ, 0xc0, !PT ;  /* 0x0000040010107812 */ /* 0x000fc400078ec0ff */
[----:B------:R-:W-:-:S09]  /*7260*/  LOP3.LUT R17, R17, 0x100, RZ, 0xc0, !PT ;  /* 0x0000010011117812 */ /* 0x000fd200078ec0ff */
[----:B------:R-:W-:-:S12]  /*7270*/  ULOP3.LUT UR10, UR10, 0x20, URZ, 0xc0, !UPT ;  /* 0x000000200a0a7892 */ /* 0x000fd8000f8ec03f */
.L_x_171:
[----:B------:R-:W-:-:S03]  /*7280*/  UMOV UR8, 0xffffffff ;  /* 0xffffffff00087882 */ /* 0x000fc60000000000 */
[----:B------:R-:W-:Y:S05]  /*7290*/  BRA.DIV UR8, `(.L_x_160) ;  /* 0x0000001608007947 */ /* 0x000fea000b800000 */
[----:B------:R-:W-:-:S13]  /*72a0*/  ELECT P1, URZ, PT ;  /* 0x00000000003f782f */ /* 0x000fda0003820000 */
.L_x_191:
[----:B------:R-:W0:Y:S01]  /*72b0*/  LDC R10, c[0x0][0x604] ;  /* 0x00018100ff0a7b82 */ /* 0x000e220000000800 */
[----:B------:R-:W-:Y:S01]  /*72c0*/  BSSY B1, `(.L_x_161) ;  /* 0x0000047000017945 */ /* 0x000fe20003800000 */
[----:B0-----:R-:W-:-:S13]  /*72d0*/  ISETP.LT.OR P1, PT, R10, 0x1, !P1 ;  /* 0x000000010a00780c */ /* 0x001fda0004f21670 */
[----:B------:R-:W-:Y:S05]  /*72e0*/  @P1 BRA `(.L_x_162) ;  /* 0x0000000400101947 */ /* 0x000fea0003800000 */
[----:B------:R-:W-:Y:S01]  /*72f0*/  IMAD.SHL.U32 R19, R5, 0x80, RZ ;  /* 0x0000008005137824 */ /* 0x000fe200078e00ff */
[----:B------:R-:W-:Y:S02]  /*7300*/  LEA R26, R6, UR10, 0x6 ;  /* 0x0000000a061a7c11 */ /* 0x000fe4000f8e30ff */
[----:B------:R-:W-:Y:S01]  /*7310*/  CS2R R22, SRZ ;  /* 0x0000000000167805 */ /* 0x000fe2000001ff00 */
[----:B------:R-:W-:Y:S02]  /*7320*/  IMAD.U32 R24, RZ, RZ, UR29 ;  /* 0x0000001dff187e24 */ /* 0x000fe4000f8e00ff */
[----:B------:R-:W-:Y:S02]  /*7330*/  IMAD.MOV.U32 R5, RZ, RZ, R12 ;  /* 0x000000ffff057224 */ /* 0x000fe400078e000c */
[----:B------:R-:W-:Y:S02]  /*7340*/  IMAD.MOV.U32 R10, RZ, RZ, R13 ;  /* 0x000000ffff0a7224 */ /* 0x000fe400078e000d */
[----:B------:R-:W-:-:S07]  /*7350*/  IMAD.MOV.U32 R25, RZ, RZ, RZ ;  /* 0x000000ffff197224 */ /* 0x000fce00078e00ff */
.L_x_166:
[----:B------:R-:W0:Y:S01]  /*7360*/  S2R R18, SR_CgaCtaId ;  /* 0x0000000000127919 */ /* 0x000e220000008800 */
[----:B------:R-:W-:-:S04]  /*7370*/  MOV R11, 0x400 ;  /* 0x00000400000b7802 */ /* 0x000fc80000000f00 */
[----:B0-----:R-:W-:Y:S02]  /*7380*/  LEA R21, R18, R11, 0x18 ;  /* 0x0000000b12157211 */ /* 0x001fe400078ec0ff */
[----:B------:R-:W-:Y:S01]  /*7390*/  SHF.L.U32 R11, R5, 0x1f, RZ ;  /* 0x0000001f050b7819 */ /* 0x000fe200000006ff */
[----:B------:R-:W0:Y:S02]  /*73a0*/  @!P2 LDC R18, c[0x0][0x640] ;  /* 0x00019000ff12ab82 */ /* 0x000e240000000800 */
[----:B------:R-:W-:-:S04]  /*73b0*/  IMAD R20, R10, 0x8, R21 ;  /* 0x000000080a147824 */ /* 0x000fc800078e0215 */
[----:B------:R-:W1:Y:S02]  /*73c0*/  SYNCS.PHASECHK.TRANS64.TRYWAIT P1, [R20+URZ+0x58], R11 ;  /* 0x0000580b140075a7 */ /* 0x000e64000802017f */
[----:B-1----:R-:W-:Y:S05]  /*73d0*/  @!P1 BRA `(.L_x_163) ;  /* 0x0000001000d09947 */ /* 0x002fea0003800000 */
.L_x_192:
[----:B-1----:R-:W-:Y:S01]  /*73e0*/  PRMT R11, R14, 0x9910, RZ ;  /* 0x000099100e0b7816 */ /* 0x002fe200000000ff */
[----:B0-----:R0:W-:Y:S03]  /*73f0*/  @!P2 SYNCS.ARRIVE.TRANS64 RZ, [R20+URZ], R18 ;  /* 0x0000001214ffa9a7 */ /* 0x0011e6000800003f */
[----:B------:R-:W-:-:S13]  /*7400*/  ISETP.NE.AND P1, PT, R11, 0x2, PT ;  /* 0x000000020b00780c */ /* 0x000fda0003f25270 */
[----:B0-----:R-:W-:Y:S05]  /*7410*/  @P1 BRA `(.L_x_164) ;  /* 0x0000000000041947 */ /* 0x001fea0003800000 */
[----:B------:R-:W-:Y:S01]  /*7420*/  BPT.TRAP 0x1 ;  /* 0x000000040000795c */ /* 0x000fe20000300000 */
.L_x_164:
[----:B------:R-:W-:Y:S05]  /*7430*/  @P0 BRA `(.L_x_165) ;  /* 0x0000000000040947 */ /* 0x000fea0003800000 */
[----:B------:R-:W-:Y:S01]  /*7440*/  BPT.TRAP 0x1 ;  /* 0x000000040000795c */ /* 0x000fe20000300000 */
.L_x_165:
[C---:B------:R-:W-:Y:S01]  /*7450*/  IMAD R11, R10.reuse, 0x800, R16 ;  /* 0x000008000a0b7824 */ /* 0x040fe200078e0210 */
[----:B------:R-:W-:Y:S01]  /*7460*/  R2UR UR13, R21 ;  /* 0x00000000150d72ca */ /* 0x000fe200000e0000 */
[--C-:B------:R-:W-:Y:S01]  /*7470*/  IMAD R18, R10, 0x4000, R21.reuse ;  /* 0x000040000a127824 */ /* 0x100fe200078e0215 */
[----:B------:R-:W-:Y:S01]  /*7480*/  R2UR UR25, R20 ;  /* 0x00000000141972ca */ /* 0x000fe200000e0000 */
[----:B------:R-:W-:Y:S01]  /*7490*/  IMAD R11, R11, 0x2, R21 ;  /* 0x000000020b0b7824 */ /* 0x000fe200078e0215 */
[----:B------:R-:W-:Y:S01]  /*74a0*/  R2UR UR28, R4 ;  /* 0x00000000041c72ca */ /* 0x000fe200000e0000 */
[----:B------:R-:W-:Y:S01]  /*74b0*/  VIADD R24, R24, 0xffffffff ;  /* 0xffffffff18187836 */ /* 0x000fe20000000000 */
[----:B------:R-:W-:Y:S01]  /*74c0*/  R2UR UR16, R18 ;  /* 0x00000000121072ca */ /* 0x000fe200000e0000 */
[----:B------:R-:W-:Y:S01]  /*74d0*/  UIADD3 UR14, UP0, UR30, 0xf0, URZ ;  /* 0x000000f01e0e7890 */ /* 0x000fe2000ff1e03f */
[----:B------:R-:W-:Y:S01]  /*74e0*/  R2UR UR24, R11 ;  /* 0x000000000b1872ca */ /* 0x000fe200000e0000 */
[----:B------:R-:W-:Y:S01]  /*74f0*/  IMAD R11, R10, 0x200, R17 ;  /* 0x000002000a0b7824 */ /* 0x000fe200078e0211 */
[----:B------:R-:W-:Y:S01]  /*7500*/  R2UR UR26, R23 ;  /* 0x00000000171a72ca */ /* 0x000fe200000e0000 */
[----:B------:R-:W-:Y:S01]  /*7510*/  UIADD3 UR32, UP1, UR30, 0x1f0, URZ ;  /* 0x000001f01e207890 */ /* 0x000fe2000ff3e03f */
[----:B------:R-:W-:Y:S01]  /*7520*/  R2UR UR27, R26 ;  /* 0x000000001a1b72ca */ /* 0x000fe200000e0000 */
[----:B------:R-:W-:Y:S01]  /*7530*/  UIADD3 UR34, UP2, UR30, 0x2f0, URZ ;  /* 0x000002f01e227890 */ /* 0x000fe2000ff5e03f */
[----:B------:R-:W-:Y:S01]  /*7540*/  R2UR UR8, R11 ;  /* 0x000000000b0872ca */ /* 0x000fe200000e0000 */
[----:B------:R-:W-:Y:S01]  /*7550*/  UIADD3.X UR15, URZ, UR31, URZ, UP0, !UPT ;  /* 0x0000001f3f0f7290 */ /* 0x000fe200087fe43f */
[----:B------:R-:W-:Y:S01]  /*7560*/  R2UR UR11, R6 ;  /* 0x00000000060b72ca */ /* 0x000fe200000e0000 */
[----:B------:R-:W-:Y:S01]  /*7570*/  UIADD3.X UR33, URZ, UR31, URZ, UP1, !UPT ;  /* 0x0000001f3f217290 */ /* 0x000fe20008ffe43f */
[----:B------:R-:W-:Y:S01]  /*7580*/  R2UR UR12, R25 ;  /* 0x00000000190c72ca */ /* 0x000fe200000e0000 */
[----:B------:R-:W-:Y:S01]  /*7590*/  VIADD R10, R10, 0x1 ;  /* 0x000000010a0a7836 */ /* 0x000fe20000000000 */
[----:B------:R-:W-:Y:S01]  /*75a0*/  R2UR UR18, R22 ;  /* 0x00000000161272ca */ /* 0x000fe200000e0000 */
[----:B------:R-:W-:Y:S01]  /*75b0*/  UIADD3 UR24, UR24, 0x180, URZ ;  /* 0x0000018018187890 */ /* 0x000fe2000fffe03f */
[----:B------:R-:W-:Y:S01]  /*75c0*/  R2UR UR19, R19 ;  /* 0x00000000131372ca */ /* 0x000fe200000e0000 */
[----:B------:R-:W-:Y:S01]  /*75d0*/  UIADD3.X UR35, URZ, UR31, URZ, UP2, !UPT ;  /* 0x0000001f3f237290 */ /* 0x000fe200097fe43f */
[----:B------:R-:W-:Y:S01]  /*75e0*/  ISETP.GT.AND P3, PT, R24, 0x1, PT ;  /* 0x000000011800780c */ /* 0x000fe20003f64270 */
[----:B------:R-:W-:Y:S01]  /*75f0*/  UIADD3 UR16, UR16, 0xb180, URZ ;  /* 0x0000b18010107890 */ /* 0x000fe2000fffe03f */
[C---:B------:R-:W-:Y:S01]  /*7600*/  ISETP.NE.AND P1, PT, R10.reuse, 0xb, PT ;  /* 0x0000000b0a00780c */ /* 0x040fe20003f25270 */
[----:B------:R-:W-:Y:S01]  /*7610*/  UIADD3 UR8, UR13, 0x37180, UR8 ;  /* 0x000371800d087890 */ /* 0x000fe2000fffe008 */
[----:B------:R-:W-:Y:S01]  /*7620*/  VIADD R25, R25, 0x1 ;  /* 0x0000000119197836 */ /* 0x000fe20000000000 */
[----:B------:R-:W-:Y:S01]  /*7630*/  UMOV UR21, 0x30000 ;  /* 0x0003000000157882 */ /* 0x000fe20000000000 */
[----:B------:R-:W-:Y:S01]  /*7640*/  UMOV UR22, 0x0 ;  /* 0x0000000000167882 */ /* 0x000fe20000000000 */
[----:B------:R-:W-:Y:S01]  /*7650*/  UMOV UR23, 0x10000000 ;  /* 0x1000000000177882 */ /* 0x000fe20000000000 */
[----:B------:R-:W-:Y:S01]  /*7660*/  UMOV UR9, UR25 ;  /* 0x0000001900097c82 */ /* 0x000fe20008000000 */
[----:B------:R-:W-:Y:S01]  /*7670*/  UMOV UR13, UR28 ;  /* 0x0000001c000d7c82 */ /* 0x000fe20008000000 */
[----:B------:R-:W-:Y:S01]  /*7680*/  UMOV UR17, UR25 ;  /* 0x0000001900117c82 */ /* 0x000fe20008000000 */
[----:B------:R0:W-:Y:S01]  /*7690*/  UTMALDG.3D.MULTICAST [UR24], [UR14], UR21, desc[UR22] ;  /* 0x000016180e0073b4 */ /* 0x0001e20008011815 */
[----:B------:R-:W-:Y:S01]  /*76a0*/  UMOV UR20, UR28 ;  /* 0x0000001c00147c82 */ /* 0x000fe20008000000 */
[----:B------:R-:W-:Y:S01]  /*76b0*/  SEL R18, RZ, 0x1, P1 ;  /* 0x00000001ff127807 */ /* 0x000fe20000800000 */
[----:B------:R-:W-:Y:S01]  /*76c0*/  VIADD R23, R23, 0x20 ;  /* 0x0000002017177836 */ /* 0x000fe20000000000 */
[----:B------:R-:W-:Y:S01]  /*76d0*/  SEL R10, R10, RZ, P1 ;  /* 0x000000ff0a0a7207 */ /* 0x000fe20000800000 */
[----:B------:R-:W-:Y:S01]  /*76e0*/  VIADD R22, R22, 0x40 ;  /* 0x0000004016167836 */ /* 0x000fe20000000000 */
[----:B------:R-:W-:Y:S01]  /*76f0*/  LOP3.LUT R5, R5, R18, RZ, 0x3c, !PT ;  /* 0x0000001205057212 */ /* 0x000fe200078e3cff */
[----:B------:R0:W-:Y:S01]  /*7700*/  UTMALDG.4D.MULTICAST [UR8], [UR32], UR21, desc[UR22] ;  /* 0x00001608200073b4 */ /* 0x0001e20008019815 */
[----:B------:R0:W-:Y:S02]  /*7710*/  UTMALDG.3D [UR16], [UR34], desc[UR22] ;  /* 0x00001610220075b4 */ /* 0x0001e40008011000 */
[----:B0-----:R-:W-:Y:S05]  /*7720*/  @P3 BRA `(.L_x_166) ;  /* 0xfffffffc000c3947 */ /* 0x001fea000383ffff */
.L_x_162:
[----:B------:R-:W-:Y:S05]  /*7730*/  BSYNC B1 ;  /* 0x0000000000017941 */ /* 0x000fea0003800000 */
.L_x_161:
[----:B------:R-:W-:Y:S01]  /*7740*/  LOP3.LUT P5, RZ, R15, 0xff, RZ, 0xc0, !PT ;  /* 0x000000ff0fff7812 */ /* 0x000fe200078ac0ff */
[----:B------:R-:W-:Y:S01]  /*7750*/  VIADD R6, R13, UR6 ;  /* 0x000000060d067c36 */ /* 0x000fe20008000000 */
[----:B------:R-:W-:Y:S01]  /*7760*/  ULDC.64 UR8, c[0x0][0x750] ;  /* 0x0001d40000087ab9 */ /* 0x000fe20000000a00 */
[----:B------:R-:W-:Y:S01]  /*7770*/  IMAD.U32 R11, RZ, RZ, UR6 ;  /* 0x00000006ff0b7e24 */ /* 0x000fe2000f8e00ff */
[----:B------:R-:W-:Y:S01]  /*7780*/  UISETP.GE.U32.AND UP0, UPT, UR6, 0xb, UPT ;  /* 0x0000000b0600788c */ /* 0x000fe2000bf06070 */
[----:B------:R-:W-:Y:S01]  /*7790*/  BSSY B1, `(.L_x_167) ;  /* 0x000006c000017945 */ /* 0x000fe20003800000 */
[----:B------:R-:W-:Y:S02]  /*77a0*/  ISETP.GT.U32.AND P1, PT, R6, 0xa, PT ;  /* 0x0000000a0600780c */ /* 0x000fe40003f24070 */
[----:B------:R-:W-:Y:S02]  /*77b0*/  PRMT R15, RZ, 0x7610, R15 ;  /* 0x00007610ff0f7816 */ /* 0x000fe4000000000f */
[----:B------:R-:W-:-:S02]  /*77c0*/  ISETP.LT.U32.AND P1, PT, R11, 0xb, P1 ;  /* 0x0000000b0b00780c */ /* 0x000fc40000f21070 */
[----:B------:R-:W-:Y:S01]  /*77d0*/  PLOP3.LUT P3, PT, PT, PT, UP0, 0x80, 0x0 ;  /* 0x000000000000781c */ /* 0x000fe20003f6f008 */
[----:B------:R-:W0:Y:S01]  /*77e0*/  @P5 S2R R5, SR_CgaCtaId ;  /* 0x0000000000055919 */ /* 0x000e220000008800 */
[----:B------:R-:W-:-:S04]  /*77f0*/  @P5 MOV R4, 0x400 ;  /* 0x0000040000045802 */ /* 0x000fc80000000f00 */
[----:B0-----:R-:W-:Y:S01]  /*7800*/  @P5 LEA R10, R5, R4, 0x18 ;  /* 0x00000004050a5211 */ /* 0x001fe200078ec0ff */
[----:B------:R-:W-:-:S03]  /*7810*/  IMAD.WIDE.U32 R4, R6, -0x45d1745d, RZ ;  /* 0xba2e8ba306047825 */ /* 0x000fc600078e00ff */
[----:B------:R0:W-:Y:S01]  /*7820*/  @P5 SYNCS.ARRIVE.TRANS64.A1T0 RZ, [R10+URZ+0xe8], RZ ;  /* 0x0000e8ff0aff59a7 */ /* 0x0001e2000810003f */
[----:B------:R-:W-:Y:S01]  /*7830*/  IADD3 R2, P5, R2, R8, RZ ;  /* 0x0000000802027210 */ /* 0x000fe20007fbe0ff */
[----:B------:R-:W-:Y:S01]  /*7840*/  IMAD.MOV.U32 R4, RZ, RZ, -0x1 ;  /* 0xffffffffff047424 */ /* 0x000fe200078e00ff */
[----:B------:R-:W-:Y:S02]  /*7850*/  SHF.R.U32.HI R11, RZ, 0x3, R5 ;  /* 0x00000003ff0b7819 */ /* 0x000fe40000011605 */
[----:B------:R-:W-:Y:S01]  /*7860*/  SEL R5, RZ, 0x1, !P1 ;  /* 0x00000001ff057807 */ /* 0x000fe20004800000 */
[----:B------:R-:W-:Y:S01]  /*7870*/  IMAD.X R3, R3, 0x1, R0, P5 ;  /* 0x0000000103037824 */ /* 0x000fe200028e0600 */
[----:B------:R-:W-:Y:S01]  /*7880*/  ISETP.GE.U32.AND P1, PT, R2, UR8, PT ;  /* 0x0000000802007c0c */ /* 0x000fe2000bf26070 */
[----:B------:R-:W-:Y:S01]  /*7890*/  IMAD R13, R11, -0xb, R6 ;  /* 0xfffffff50b0d7824 */ /* 0x000fe200078e0206 */
[----:B------:R-:W-:Y:S01]  /*78a0*/  LOP3.LUT R12, R12, R5, RZ, 0x3c, !PT ;  /* 0x000000050c0c7212 */ /* 0x000fe200078e3cff */
[----:B------:R-:W-:Y:S01]  /*78b0*/  IMAD.MOV.U32 R6, RZ, RZ, -0x1 ;  /* 0xffffffffff067424 */ /* 0x000fe200078e00ff */
[----:B------:R-:W-:Y:S01]  /*78c0*/  ISETP.GE.U32.AND.EX P1, PT, R3, UR9, PT, P1 ;  /* 0x0000000903007c0c */ /* 0x000fe2000bf26110 */
[----:B------:R-:W-:Y:S01]  /*78d0*/  IMAD.MOV.U32 R5, RZ, RZ, -0x1 ;  /* 0xffffffffff057424 */ /* 0x000fe200078e00ff */
[----:B------:R-:W-:-:S02]  /*78e0*/  @P3 LOP3.LUT R12, R12, 0x1, R11, 0x78, !PT ;  /* 0x000000010c0c3812 */ /* 0x000fc400078e780b */
[----:B0-----:R-:W-:-:S09]  /*78f0*/  PRMT R10, RZ, 0x7610, R10 ;  /* 0x00007610ff0a7816 */ /* 0x001fd2000000000a */
[----:B------:R-:W-:Y:S05]  /*7900*/  @P1 BRA `(.L_x_168) ;  /* 0x0000000400501947 */ /* 0x000fea0003800000 */
[----:B------:R-:W0:Y:S01]  /*7910*/  S2R R6, SR_CTAID.X ;  /* 0x0000000000067919 */ /* 0x000e220000002500 */
[----:B------:R-:W-:Y:S01]  /*7920*/  ULDC.64 UR8, c[0x0][0x728] ;  /* 0x0001ca0000087ab9 */ /* 0x000fe20000000a00 */
[----:B------:R-:W-:Y:S01]  /*7930*/  ULDC UR12, c[0x0][0x730] ;  /* 0x0001cc00000c7ab9 */ /* 0x000fe20000000800 */
[----:B------:R-:W-:Y:S01]  /*7940*/  ISETP.NE.U32.AND P1, PT, RZ, UR8, PT ;  /* 0x00000008ff007c0c */ /* 0x000fe2000bf25070 */
[----:B------:R-:W1:Y:S01]  /*7950*/  S2R R19, SR_CTAID.Y ;  /* 0x0000000000137919 */ /* 0x000e620000002600 */
[----:B------:R-:W-:Y:S01]  /*7960*/  ULDC UR13, c[0x0][0x150] ;  /* 0x00005400000d7ab9 */ /* 0x000fe20000000800 */
[----:B------:R-:W-:Y:S01]  /*7970*/  IMAD.MOV.U32 R4, RZ, RZ, R2 ;  /* 0x000000ffff047224 */ /* 0x000fe200078e0002 */
[----:B------:R-:W-:Y:S01]  /*7980*/  ISETP.NE.AND.EX P1, PT, RZ, UR9, PT, P1 ;  /* 0x00000009ff007c0c */ /* 0x000fe2000bf25310 */
[----:B------:R-:W-:Y:S01]  /*7990*/  IMAD.MOV.U32 R5, RZ, RZ, R3 ;  /* 0x000000ffff057224 */ /* 0x000fe200078e0003 */
[----:B0-----:R-:W-:-:S11]  /*79a0*/  I2FP.F32.U32 R20, R6 ;  /* 0x0000000600147245 */ /* 0x001fd60000201000 */
[----:B------:R-:W-:Y:S05]  /*79b0*/  @!P1 BRA `(.L_x_169) ;  /* 0x0000000000289947 */ /* 0x000fea0003800000 */
[----:B------:R-:W-:Y:S02]  /*79c0*/  ULDC UR11, c[0x0][0x734] ;  /* 0x0001cd00000b7ab9 */ /* 0x000fe40000000800 */
[----:B------:R-:W-:-:S05]  /*79d0*/  IADD3 R5, P1, R2, UR11, RZ ;  /* 0x0000000b02057c10 */ /* 0x000fca000ff3e0ff */
[----:B------:R-:W-:-:S04]  /*79e0*/  IMAD.X R21, RZ, RZ, R3, P1 ;  /* 0x000000ffff157224 */ /* 0x000fc800008e0603 */
[----:B------:R-:W-:-:S04]  /*79f0*/  IMAD.WIDE.U32 R10, R21, UR8, RZ ;  /* 0x00000008150a7c25 */ /* 0x000fc8000f8e00ff */
[----:B------:R-:W-:-:S04]  /*7a00*/  IMAD.WIDE.U32 R10, P1, R5, UR9, R10 ;  /* 0x00000009050a7c25 */ /* 0x000fc8000f82000a */
[----:B------:R-:W-:-:S04]  /*7a10*/  IMAD.WIDE.U32 R4, R5, UR8, RZ ;  /* 0x0000000805047c25 */ /* 0x000fc8000f8e00ff */
[----:B------:R-:W-:Y:S01]  /*7a20*/  IMAD.MOV.U32 R4, RZ, RZ, R11 ;  /* 0x000000ffff047224 */ /* 0x000fe200078e000b */
[----:B------:R-:W-:Y:S01]  /*7a30*/  IADD3 RZ, P3, R5, R10, RZ ;  /* 0x0000000a05ff7210 */ /* 0x000fe20007f7e0ff */
[----:B------:R-:W-:-:S04]  /*7a40*/  IMAD.X R5, RZ, RZ, RZ, P1 ;  /* 0x000000ffff057224 */ /* 0x000fc800008e06ff */
[----:B------:R-:W-:-:S08]  /*7a50*/  IMAD.WIDE.U32.X R4, R21, UR9, R4, P3 ;  /* 0x0000000915047c25 */ /* 0x000fd000098e0404 */
.L_x_169:
[--C-:B------:R-:W-:Y:S01]  /*7a60*/  SHF.R.U64 R18, R4, UR12, R5.reuse ;  /* 0x0000000c04127c19 */ /* 0x100fe20008001205 */
[----:B------:R-:W-:Y:S01]  /*7a70*/  FMUL R20, R20, UR13 ;  /* 0x0000000d14147c20 */ /* 0x000fe20008400000 */
[----:B------:R-:W0:Y:S01]  /*7a80*/  LDC R21, c[0x0][0x144] ;  /* 0x00005100ff157b82 */ /* 0x000e220000000800 */
[----:B-1----:R-:W-:Y:S01]  /*7a90*/  I2FP.F32.U32 R10, R19 ;  /* 0x00000013000a7245 */ /* 0x002fe20000201000 */
[----:B------:R-:W-:Y:S01]  /*7aa0*/  ULDC UR11, c[0x0][0x154] ;  /* 0x00005500000b7ab9 */ /* 0x000fe20000000800 */
[----:B------:R-:W-:Y:S01]  /*7ab0*/  SHF.R.U32.HI R4, RZ, UR12, R5 ;  /* 0x0000000cff047c19 */ /* 0x000fe20008011605 */
[----:B------:R-:W-:Y:S01]  /*7ac0*/  ULDC.64 UR8, c[0x0][0x720] ;  /* 0x0001c80000087ab9 */ /* 0x000fe20000000a00 */
[----:B------:R-:W-:Y:S01]  /*7ad0*/  IADD3 R5, P1, RZ, -R18, RZ ;  /* 0x80000012ff057210 */ /* 0x000fe20007f3e0ff */
[----:B------:R-:W1:Y:S01]  /*7ae0*/  F2I.U32.TRUNC.NTZ R20, R20 ;  /* 0x0000001400147305 */ /* 0x000e62000020f000 */
[----:B------:R-:W-:Y:S01]  /*7af0*/  FMUL R10, R10, UR11 ;  /* 0x0000000b0a0a7c20 */ /* 0x000fe20008400000 */
[----:B------:R-:W2:Y:S01]  /*7b00*/  LDC R22, c[0x0][0x148] ;  /* 0x00005200ff167b82 */ /* 0x000ea20000000800 */
[----:B------:R-:W-:Y:S01]  /*7b10*/  ULDC.64 UR12, c[0x0][0x740] ;  /* 0x0001d000000c7ab9 */ /* 0x000fe20000000a00 */
[----:B------:R-:W-:Y:S01]  /*7b20*/  IMAD.X R4, RZ, RZ, ~R4, P1 ;  /* 0x000000ffff047224 */ /* 0x000fe200008e0e04 */
[----:B------:R-:W-:-:S03]  /*7b30*/  ISETP.NE.U32.AND P1, PT, RZ, UR12, PT ;  /* 0x0000000cff007c0c */ /* 0x000fc6000bf25070 */
[----:B------:R-:W-:Y:S01]  /*7b40*/  IMAD R4, R4, UR8, RZ ;  /* 0x0000000804047c24 */ /* 0x000fe2000f8e02ff */
[----:B------:R-:W3:Y:S01]  /*7b50*/  F2I.U32.TRUNC.NTZ R10, R10 ;  /* 0x0000000a000a7305 */ /* 0x000ee2000020f000 */
[----:B------:R-:W-:Y:S02]  /*7b60*/  ISETP.NE.AND.EX P1, PT, RZ, UR13, PT, P1 ;  /* 0x0000000dff007c0c */ /* 0x000fe4000bf25310 */
[C---:B------:R-:W-:Y:S02]  /*7b70*/  IMAD R11, R5.reuse, UR9, R4 ;  /* 0x00000009050b7c24 */ /* 0x040fe4000f8e0204 */
[----:B------:R-:W-:Y:S01]  /*7b80*/  IMAD.WIDE.U32 R4, R5, UR8, R2 ;  /* 0x0000000805047c25 */ /* 0x000fe2000f8e0002 */
[----:B------:R-:W-:-:S03]  /*7b90*/  ULDC UR8, c[0x0][0x718] ;  /* 0x0001c60000087ab9 */ /* 0x000fc60000000800 */
[----:B-1----:R-:W-:Y:S02]  /*7ba0*/  IMAD.MOV R20, RZ, RZ, -R20 ;  /* 0x000000ffff147224 */ /* 0x002fe400078e0a14 */
[----:B------:R-:W-:Y:S02]  /*7bb0*/  IMAD.IADD R5, R5, 0x1, R11 ;  /* 0x0000000105057824 */ /* 0x000fe400078e020b */
[----:B0-----:R-:W-:-:S03]  /*7bc0*/  IMAD R6, R21, R20, R6 ;  /* 0x0000001415067224 */ /* 0x001fc600078e0206 */
[--C-:B------:R-:W-:Y:S01]  /*7bd0*/  SHF.R.U64 R20, R4, UR8, R5.reuse ;  /* 0x0000000804147c19 */ /* 0x100fe20008001205 */
[----:B---3--:R-:W-:Y:S01]  /*7be0*/  IMAD.MOV R4, RZ, RZ, -R10 ;  /* 0x000000ffff047224 */ /* 0x008fe200078e0a0a */
[----:B------:R-:W-:Y:S01]  /*7bf0*/  SHF.R.U32.HI R5, RZ, UR8, R5 ;  /* 0x00000008ff057c19 */ /* 0x000fe20008011605 */
[----:B------:R-:W-:Y:S02]  /*7c00*/  ULDC UR8, c[0x0][0x708] ;  /* 0x0001c20000087ab9 */ /* 0x000fe40000000800 */
[----:B--2---:R-:W-:Y:S01]  /*7c10*/  @P4 IMAD R6, R22, R4, R19 ;  /* 0x0000000416064224 */ /* 0x004fe200078e0213 */
[--C-:B------:R-:W-:Y:S02]  /*7c20*/  SHF.R.U64 R22, R20, UR8, R5.reuse ;  /* 0x0000000814167c19 */ /* 0x100fe40008001205 */
[----:B------:R-:W-:Y:S01]  /*7c30*/  SHF.R.U32.HI R5, RZ, UR8, R5 ;  /* 0x00000008ff057c19 */ /* 0x000fe20008011605 */
[----:B------:R-:W-:-:S03]  /*7c40*/  ULDC UR8, c[0x0][0x758] ;  /* 0x0001d60000087ab9 */ /* 0x000fc60000000800 */
[--C-:B------:R-:W-:Y:S02]  /*7c50*/  SHF.R.U64 R19, R22, UR8, R5.reuse ;  /* 0x0000000816137c19 */ /* 0x100fe40008001205 */
[----:B------:R-:W-:-:S03]  /*7c60*/  SHF.R.U32.HI R21, RZ, UR8, R5 ;  /* 0x00000008ff157c19 */ /* 0x000fc60008011605 */
[----:B------:R-:W-:Y:S02]  /*7c70*/  IMAD.MOV.U32 R10, RZ, RZ, R19 ;  /* 0x000000ffff0a7224 */ /* 0x000fe400078e0013 */
[----:B------:R-:W-:Y:S01]  /*7c80*/  IMAD.MOV.U32 R5, RZ, RZ, R21 ;  /* 0x000000ffff057224 */ /* 0x000fe200078e0015 */
[----:B------:R-:W-:Y:S06]  /*7c90*/  @!P1 BRA `(.L_x_170) ;  /* 0x00000000002c9947 */ /* 0x000fec0003800000 */
        /* <DEDUP_REMOVED lines=9> */
[----:B------:R-:W-:-:S04]  /*7d30*/  IMAD.WIDE.U32.X R4, R21, UR13, R4, P3 ;  /* 0x0000000d15047c25 */ /* 0x000fc800098e0404 */
[----:B------:R-:W-:-:S07]  /*7d40*/  IMAD.MOV.U32 R10, RZ, RZ, R4 ;  /* 0x000000ffff0a7224 */ /* 0x000fce00078e0004 */
.L_x_170:
[----:B------:R-:W-:Y:S01]  /*7d50*/  ULDC UR8, c[0x0][0x748] ;  /* 0x0001d20000087ab9 */ /* 0x000fe20000000800 */
[----:B------:R-:W-:Y:S01]  /*7d60*/  LOP3.LUT R4, R22, UR7, RZ, 0xc0, !PT ;  /* 0x0000000716047c12 */ /* 0x000fe2000f8ec0ff */
[----:B------:R-:W-:Y:S01]  /*7d70*/  ULDC UR9, c[0x0][0x710] ;  /* 0x0001c40000097ab9 */ /* 0x000fe20000000800 */
[----:B------:R-:W-:Y:S01]  /*7d80*/  SHF.R.U64 R5, R10, UR8, R5 ;  /* 0x000000080a057c19 */ /* 0x000fe20008001205 */
[----:B------:R-:W-:Y:S01]  /*7d90*/  ULDC UR8, c[0x0][0x738] ;  /* 0x0001ce0000087ab9 */ /* 0x000fe20000000800 */
[----:B------:R-:W-:-:S03]  /*7da0*/  LOP3.LUT R20, R20, UR4, RZ, 0xc0, !PT ;  /* 0x0000000414147c12 */ /* 0x000fc6000f8ec0ff */
[----:B------:R-:W-:Y:S02]  /*7db0*/  IMAD.MOV R10, RZ, RZ, -R5 ;  /* 0x000000ffff0a7224 */ /* 0x000fe400078e0a05 */
[----:B------:R-:W-:Y:S02]  /*7dc0*/  IMAD R5, R5, UR5, R4 ;  /* 0x0000000505057c24 */ /* 0x000fe4000f8e0204 */
[----:B------:R-:W-:Y:S01]  /*7dd0*/  IMAD R19, R10, UR8, R19 ;  /* 0x000000080a137c24 */ /* 0x000fe2000f8e0213 */
[----:B------:R-:W-:Y:S01]  /*7de0*/  ULDC UR8, c[0x0][0x700] ;  /* 0x0001c00000087ab9 */ /* 0x000fe20000000800 */
[----:B------:R-:W-:Y:S02]  /*7df0*/  IMAD R6, R5, UR9, R6 ;  /* 0x0000000905067c24 */ /* 0x000fe4000f8e0206 */
[----:B------:R-:W-:Y:S02]  /*7e00*/  IMAD R19, R19, UR8, R20 ;  /* 0x0000000813137c24 */ /* 0x000fe4000f8e0214 */
[----:B------:R-:W-:-:S02]  /*7e10*/  IMAD.MOV.U32 R10, RZ, RZ, 0x1 ;  /* 0x00000001ff0a7424 */ /* 0x000fc400078e00ff */
[----:B------:R-:W-:Y:S01]  /*7e20*/  IMAD.MOV.U32 R4, RZ, RZ, R18 ;  /* 0x000000ffff047224 */ /* 0x000fe200078e0012 */
[----:B------:R-:W-:Y:S02]  /*7e30*/  SEL R5, R19, R6, !P4 ;  /* 0x0000000613057207 */ /* 0x000fe40006000000 */
[----:B------:R-:W-:-:S07]  /*7e40*/  SEL R6, R6, R19, !P4 ;  /* 0x0000001306067207 */ /* 0x000fce0006000000 */
.L_x_168:
[----:B------:R-:W-:Y:S05]  /*7e50*/  BSYNC B1 ;  /* 0x0000000000017941 */ /* 0x000fea0003800000 */
.L_x_167:
[----:B------:R-:W-:-:S13]  /*7e60*/  LOP3.LUT P1, RZ, R10, 0xff, RZ, 0xc0, !PT ;  /* 0x000000ff0aff7812 */ /* 0x000fda000782c0ff */
[----:B------:R-:W-:Y:S05]  /*7e70*/  @P1 BRA `(.L_x_171) ;  /* 0xfffffff400001947 */ /* 0x000fea000383ffff */
[----:B------:R-:W-:Y:S05]  /*7e80*/  BSYNC B0 ;  /* 0x0000000000007941 */ /* 0x000fea0003800000 */
.L_x_159:
[----:B------:R-:W-:-:S03]  /*7e90*/  UMOV UR8, 0xffffffff ;  /* 0xffffffff00087882 */ /* 0x000fc60000000000 */
[----:B------:R-:W-:Y:S05]  /*7ea0*/  BRA.DIV UR8, `(.L_x_172) ;  /* 0x0000000a08307947 */ /* 0x000fea000b800000 */
[----:B------:R-:W-:-:S13]  /*7eb0*/  ELECT P0, URZ, PT ;  /* 0x00000000003f782f */ /* 0x000fda0003800000 */
.L_x_195:
[----:B------:R-:W-:Y:S04]  /*7ec0*/  BSSY B0, `(.L_x_173) ;  /* 0x000006a000007945 */ /* 0x000fe80003800000 */
[----:B------:R-:W-:Y:S05]  /*7ed0*/  @!P0 BRA `(.L_x_174) ;  /* 0x0000000400a08947 */ /* 0x000fea0003800000 */
[----:B------:R-:W-:-:S04]  /*7ee0*/  LOP3.LUT R7, R7, 0x2, RZ, 0xfc, !PT ;  /* 0x0000000207077812 */ /* 0x000fc800078efcff */
[----:B------:R-:W-:-:S13]  /*7ef0*/  ISETP.NE.AND P0, PT, R7, 0x3, PT ;  /* 0x000000030700780c */ /* 0x000fda0003f05270 */
[----:B------:R-:W-:Y:S05]  /*7f00*/  @!P0 BRA `(.L_x_175) ;  /* 0x0000000000048947 */ /* 0x000fea0003800000 */
[----:B------:R-:W-:Y:S01]  /*7f10*/  BPT.TRAP 0x1 ;  /* 0x000000040000795c */ /* 0x000fe20000300000 */
.L_x_175:
[----:B------:R-:W0:Y:S01]  /*7f20*/  S2R R3, SR_CgaCtaId ;  /* 0x0000000000037919 */ /* 0x000e220000008800 */
[----:B------:R-:W-:Y:S02]  /*7f30*/  MOV R0, 0x400 ;  /* 0x0000040000007802 */ /* 0x000fe40000000f00 */
[----:B------:R-:W-:Y:S02]  /*7f40*/  SHF.L.U32 R2, R12, 0x1f, RZ ;  /* 0x0000001f0c027819 */ /* 0x000fe400000006ff */
[----:B0-----:R-:W-:-:S05]  /*7f50*/  LEA R0, R3, R0, 0x18 ;  /* 0x0000000003007211 */ /* 0x001fca00078ec0ff */
[----:B------:R-:W-:-:S04]  /*7f60*/  VIADD R0, R0, 0x58 ;  /* 0x0000005800007836 */ /* 0x000fc80000000000 */
[C---:B------:R-:W-:Y:S02]  /*7f70*/  IMAD R5, R13.reuse, 0x8, R0 ;  /* 0x000000080d057824 */ /* 0x040fe400078e0200 */
[----:B------:R-:W-:Y:S02]  /*7f80*/  VIADD R13, R13, 0x1 ;  /* 0x000000010d0d7836 */ /* 0x000fe40000000000 */
[----:B------:R-:W0:Y:S03]  /*7f90*/  SYNCS.PHASECHK.TRANS64.TRYWAIT P0, [R5+URZ], R2 ;  /* 0x00000002050075a7 */ /* 0x000e26000800017f */
[----:B------:R-:W-:-:S04]  /*7fa0*/  ISETP.NE.AND P1, PT, R13, 0xb, PT ;  /* 0x0000000b0d00780c */ /* 0x000fc80003f25270 */
[----:B------:R-:W-:Y:S02]  /*7fb0*/  SEL R3, RZ, 0x1, P1 ;  /* 0x00000001ff037807 */ /* 0x000fe40000800000 */
[----:B------:R-:W-:Y:S02]  /*7fc0*/  SEL R13, R13, RZ, P1 ;  /* 0x000000ff0d0d7207 */ /* 0x000fe40000800000 */
[----:B------:R-:W-:-:S03]  /*7fd0*/  LOP3.LUT R12, R12, R3, RZ, 0x3c, !PT ;  /* 0x000000030c0c7212 */ /* 0x000fc600078e3cff */
[----:B------:R-:W-:Y:S01]  /*7fe0*/  IMAD R7, R13, 0x8, R0 ;  /* 0x000000080d077824 */ /* 0x000fe200078e0200 */
[----:B------:R-:W-:Y:S01]  /*7ff0*/  SHF.L.U32 R4, R12, 0x1f, RZ ;  /* 0x0000001f0c047819 */ /* 0x000fe200000006ff */
[----:B0-----:R-:W-:Y:S06]  /*8000*/  @!P0 BRA `(.L_x_176) ;  /* 0x0000000400fc8947 */ /* 0x001fec0003800000 */
.L_x_196:
[----:B------:R-:W1:Y:S01]  /*8010*/  SYNCS.PHASECHK.TRANS64.TRYWAIT P0, [R7+URZ], R4 ;  /* 0x00000004070075a7 */ /* 0x000e62000800017f */
[----:B0-----:R-:W-:-:S05]  /*8020*/  VIADD R2, R13, 0x1 ;  /* 0x000000010d027836 */ /* 0x001fca0000000000 */
[----:B------:R-:W-:-:S04]  /*8030*/  ISETP.NE.AND P1, PT, R2, 0xb, PT ;  /* 0x0000000b0200780c */ /* 0x000fc80003f25270 */
[----:B------:R-:W-:Y:S02]  /*8040*/  SEL R3, RZ, 0x1, P1 ;  /* 0x00000001ff037807 */ /* 0x000fe40000800000 */
[----:B------:R-:W-:Y:S02]  /*8050*/  SEL R9, R2, RZ, P1 ;  /* 0x000000ff02097207 */ /* 0x000fe40000800000 */
[----:B------:R-:W-:-:S03]  /*8060*/  LOP3.LUT R12, R12, R3, RZ, 0x3c, !PT ;  /* 0x000000030c0c7212 */ /* 0x000fc600078e3cff */
[----:B------:R-:W-:Y:S01]  /*8070*/  IMAD R6, R9, 0x8, R0 ;  /* 0x0000000809067824 */ /* 0x000fe200078e0200 */
[----:B------:R-:W-:Y:S01]  /*8080*/  SHF.L.U32 R5, R12, 0x1f, RZ ;  /* 0x0000001f0c057819 */ /* 0x000fe200000006ff */
[----:B-1----:R-:W-:Y:S06]  /*8090*/  @!P0 BRA `(.L_x_177) ;  /* 0x0000000400ec8947 */ /* 0x002fec0003800000 */
.L_x_197:
[----:B------:R-:W1:Y:S01]  /*80a0*/  SYNCS.PHASECHK.TRANS64.TRYWAIT P0, [R6+URZ], R5 ;  /* 0x00000005060075a7 */ /* 0x000e62000800017f */
[----:B------:R-:W-:-:S05]  /*80b0*/  VIADD R2, R9, 0x1 ;  /* 0x0000000109027836 */ /* 0x000fca0000000000 */
[----:B------:R-:W-:-:S04]  /*80c0*/  ISETP.NE.AND P1, PT, R2, 0xb, PT ;  /* 0x0000000b0200780c */ /* 0x000fc80003f25270 */
[----:B------:R-:W-:Y:S02]  /*80d0*/  SEL R3, RZ, 0x1, P1 ;  /* 0x00000001ff037807 */ /* 0x000fe40000800000 */
[----:B0-----:R-:W-:Y:S02]  /*80e0*/  SEL R7, R2, RZ, P1 ;  /* 0x000000ff02077207 */ /* 0x001fe40000800000 */
[----:B------:R-:W-:-:S03]  /*80f0*/  LOP3.LUT R12, R12, R3, RZ, 0x3c, !PT ;  /* 0x000000030c0c7212 */ /* 0x000fc600078e3cff */
[----:B------:R-:W-:Y:S01]  /*8100*/  IMAD R9, R7, 0x8, R0 ;  /* 0x0000000807097824 */ /* 0x000fe200078e0200 */
[----:B------:R-:W-:Y:S01]  /*8110*/  SHF.L.U32 R4, R12, 0x1f, RZ ;  /* 0x0000001f0c047819 */ /* 0x000fe200000006ff */
[----:B-1----:R-:W-:Y:S06]  /*8120*/  @!P0 BRA `(.L_x_178) ;  /* 0x0000000400dc8947 */ /* 0x002fec0003800000 */
.L_x_198:
[----:B------:R-:W1:Y:S01]  /*8130*/  SYNCS.PHASECHK.TRANS64.TRYWAIT P0, [R9+URZ], R4 ;  /* 0x00000004090075a7 */ /* 0x000e62000800017f */
[----:B------:R-:W-:-:S05]  /*8140*/  VIADD R2, R7, 0x1 ;  /* 0x0000000107027836 */ /* 0x000fca0000000000 */
[----:B------:R-:W-:-:S04]  /*8150*/  ISETP.NE.AND P1, PT, R2, 0xb, PT ;  /* 0x0000000b0200780c */ /* 0x000fc80003f25270 */
[----:B------:R-:W-:Y:S02]  /*8160*/  SEL R3, RZ, 0x1, P1 ;  /* 0x00000001ff037807 */ /* 0x000fe40000800000 */
[----:B------:R-:W-:Y:S02]  /*8170*/  SEL R7, R2, RZ, P1 ;  /* 0x000000ff02077207 */ /* 0x000fe40000800000 */
[----:B------:R-:W-:-:S03]  /*8180*/  LOP3.LUT R12, R12, R3, RZ, 0x3c, !PT ;  /* 0x000000030c0c7212 */ /* 0x000fc600078e3cff */
[----:B0-----:R-:W-:Y:S01]  /*8190*/  IMAD R6, R7, 0x8, R0 ;  /* 0x0000000807067824 */ /* 0x001fe200078e0200 */
[----:B------:R-:W-:Y:S01]  /*81a0*/  SHF.L.U32 R5, R12, 0x1f, RZ ;  /* 0x0000001f0c057819 */ /* 0x000fe200000006ff */
[----:B-1----:R-:W-:Y:S06]  /*81b0*/  @!P0 BRA `(.L_x_179) ;  /* 0x0000000400cc8947 */ /* 0x002fec0003800000 */
.L_x_199:
        /* <DEDUP_REMOVED lines=9> */
.L_x_200:
        /* <DEDUP_REMOVED lines=9> */
.L_x_201:
        /* <DEDUP_REMOVED lines=9> */
.L_x_202:
[----:B------:R-:W1:Y:S01]  /*8370*/  SYNCS.PHASECHK.TRANS64.TRYWAIT P0, [R9+URZ], R4 ;  /* 0x00000004090075a7 */ /* 0x000e62000800017f */
[----:B------:R-:W-:-:S05]  /*8380*/  VIADD R2, R7, 0x1 ;  /* 0x0000000107027836 */ /* 0x000fca0000000000 */
[----:B------:R-:W-:-:S04]  /*8390*/  ISETP.NE.AND P1, PT, R2, 0xb, PT ;  /* 0x0000000b0200780c */ /* 0x000fc80003f25270 */
[----:B------:R-:W-:Y:S02]  /*83a0*/  SEL R3, RZ, 0x1, P1 ;  /* 0x00000001ff037807 */ /* 0x000fe40000800000 */
[----:B------:R-:W-:Y:S02]  /*83b0*/  SEL R7, R2, RZ, P1 ;  /* 0x000000ff02077207 */ /* 0x000fe40000800000 */
[----:B------:R-:W-:-:S03]  /*83c0*/  LOP3.LUT R12, R12, R3, RZ, 0x3c, !PT ;  /* 0x000000030c0c7212 */ /* 0x000fc600078e3cff */
[----:B------:R-:W-:Y:S01]  /*83d0*/  IMAD R8, R7, 0x8, R0 ;  /* 0x0000000807087824 */ /* 0x000fe200078e0200 */
[----:B0-----:R-:W-:Y:S01]  /*83e0*/  SHF.L.U32 R5, R12, 0x1f, RZ ;  /* 0x0000001f0c057819 */ /* 0x001fe200000006ff */
[----:B-1----:R-:W-:Y:S06]  /*83f0*/  @!P0 BRA `(.L_x_183) ;  /* 0x00000004008c8947 */ /* 0x002fec0003800000 */
.L_x_203:
[----:B------:R-:W1:Y:S01]  /*8400*/  SYNCS.PHASECHK.TRANS64.TRYWAIT P0, [R8+URZ], R5 ;  /* 0x00000005080075a7 */ /* 0x000e62000800017f */
[----:B------:R-:W-:-:S05]  /*8410*/  VIADD R2, R7, 0x1 ;  /* 0x0000000107027836 */ /* 0x000fca0000000000 */
[----:B------:R-:W-:-:S04]  /*8420*/  ISETP.NE.AND P1, PT, R2, 0xb, PT ;  /* 0x0000000b0200780c */ /* 0x000fc80003f25270 */
[----:B------:R-:W-:Y:S02]  /*8430*/  SEL R3, RZ, 0x1, P1 ;  /* 0x00000001ff037807 */ /* 0x000fe40000800000 */
[----:B------:R-:W-:Y:S02]  /*8440*/  SEL R7, R2, RZ, P1 ;  /* 0x000000ff02077207 */ /* 0x000fe40000800000 */
[----:B0-----:R-:W-:-:S03]  /*8450*/  LOP3.LUT R9, R12, R3, RZ, 0x3c, !PT ;  /* 0x000000030c097212 */ /* 0x001fc600078e3cff */
[----:B------:R-:W-:Y:S01]  /*8460*/  IMAD R11, R7, 0x8, R0 ;  /* 0x00000008070b7824 */ /* 0x000fe200078e0200 */
[----:B------:R-:W-:Y:S01]  /*8470*/  SHF.L.U32 R6, R9, 0x1f, RZ ;  /* 0x0000001f09067819 */ /* 0x000fe200000006ff */
[----:B-1----:R-:W-:Y:S06]  /*8480*/  @!P0 BRA `(.L_x_184) ;  /* 0x00000004007c8947 */ /* 0x002fec0003800000 */
.L_x_204:
[----:B------:R-:W1:Y:S01]  /*8490*/  SYNCS.PHASECHK.TRANS64.TRYWAIT P0, [R11+URZ], R6 ;  /* 0x000000060b0075a7 */ /* 0x000e62000800017f */
[----:B------:R-:W-:-:S05]  /*84a0*/  VIADD R2, R7, 0x1 ;  /* 0x0000000107027836 */ /* 0x000fca0000000000 */
[----:B------:R-:W-:-:S04]  /*84b0*/  ISETP.NE.AND P1, PT, R2, 0xb, PT ;  /* 0x0000000b0200780c */ /* 0x000fc80003f25270 */
[----:B------:R-:W-:Y:S02]  /*84c0*/  SEL R4, RZ, 0x1, P1 ;  /* 0x00000001ff047807 */ /* 0x000fe40000800000 */
[----:B------:R-:W-:Y:S02]  /*84d0*/  SEL R3, R2, RZ, P1 ;  /* 0x000000ff02037207 */ /* 0x000fe40000800000 */
[----:B------:R-:W-:Y:S01]  /*84e0*/  LOP3.LUT R4, R9, R4, RZ, 0x3c, !PT ;  /* 0x0000000409047212 */ /* 0x000fe200078e3cff */
[----:B-1----:R-:W-:Y:S06]  /*84f0*/  @!P0 BRA `(.L_x_185) ;  /* 0x0000000400748947 */ /* 0x002fec0003800000 */
.L_x_205:
[----:B------:R-:W-:Y:S01]  /*8500*/  IMAD R3, R3, 0x8, R0 ;  /* 0x0000000803037824 */ /* 0x000fe200078e0200 */
[----:B------:R-:W-:-:S07]  /*8510*/  SHF.L.U32 R0, R4, 0x1f, RZ ;  /* 0x0000001f04007819 */ /* 0x000fce00000006ff */
.L_x_186:
[----:B--2---:R2:W3:Y:S02]  /*8520*/  SYNCS.PHASECHK.TRANS64.TRYWAIT P0, [R3+URZ], R0 ;  /* 0x00000000030075a7 */ /* 0x0044e4000800017f */
[----:B---3--:R-:W-:Y:S05]  /*8530*/  @!P0 NANOSLEEP.SYNCS 0x989680 ;  /* 0x009896800000895d */ /* 0x008fea0003900000 */
[----:B------:R-:W3:Y:S02]  /*8540*/  @!P0 SYNCS.PHASECHK.TRANS64 P0, [R3+URZ], R0 ;  /* 0x00000000030085a7 */ /* 0x000ee4000800007f */
[----:B---3--:R-:W-:Y:S05]  /*8550*/  @!P0 BRA `(.L_x_186) ;  /* 0xfffffffc00f08947 */ /* 0x008fea000383ffff */
.L_x_174:
[----:B------:R-:W-:Y:S05]  /*8560*/  BSYNC B0 ;  /* 0x0000000000007941 */ /* 0x000fea0003800000 */
.L_x_173:
[----:B------:R-:W-:Y:S05]  /*8570*/  EXIT ;  /* 0x000000000000794d */ /* 0x000fea0003800000 */
.L_x_20:
[----:B0-----:R-:W-:-:S04]  /*8580*/  IMAD.U32 R20, RZ, RZ, UR12 ;  /* 0x0000000cff147e24 */ /* 0x001fc8000f8e00ff */
[----:B------:R0:W1:Y:S03]  /*8590*/  SYNCS.PHASECHK.TRANS64.TRYWAIT P1, [R20+URZ+-0x8], R19 ;  /* 0xfffff813140075a7 */ /* 0x000066000802017f */
[----:B-1----:R-:W-:Y:S05]  /*85a0*/  @!P1 NANOSLEEP.SYNCS 0x989680 ;  /* 0x009896800000995d */ /* 0x002fea0003900000 */
[----:B------:R-:W1:Y:S02]  /*85b0*/  @!P1 SYNCS.PHASECHK.TRANS64 P1, [R20+URZ+-0x8], R19 ;  /* 0xfffff813140095a7 */ /* 0x000e64000802007f */
[----:B-1----:R-:W-:Y:S05]  /*85c0*/  @!P1 BRA `(.L_x_20) ;  /* 0xfffffffc00ec9947 */ /* 0x002fea000383ffff */
[----:B------:R-:W-:Y:S05]  /*85d0*/  BRA `(.L_x_187) ;  /* 0xffffff90008c7947 */ /* 0x000fea000383ffff */
.L_x_25:
[----:B-1----:R-:W-:-:S04]  /*85e0*/  IMAD.U32 R23, RZ, RZ, UR8 ;  /* 0x00000008ff177e24 */ /* 0x002fc8000f8e00ff */
[----:B------:R1:W3:Y:S03]  /*85f0*/  SYNCS.PHASECHK.TRANS64.TRYWAIT P1, [R23+URZ], R22 ;  /* 0x00000016170075a7 */ /* 0x0002e6000802017f */
[----:B---3--:R-:W-:Y:S05]  /*8600*/  @!P1 NANOSLEEP.SYNCS 0x989680 ;  /* 0x009896800000995d */ /* 0x008fea0003900000 */
[----:B------:R-:W3:Y:S02]  /*8610*/  @!P1 SYNCS.PHASECHK.TRANS64 P1, [R23+URZ], R22 ;  /* 0x00000016170095a7 */ /* 0x000ee4000802007f */
[----:B---3--:R-:W-:Y:S05]  /*8620*/  @!P1 BRA `(.L_x_25) ;  /* 0xfffffffc00ec9947 */ /* 0x008fea000383ffff */
[----:B------:R-:W-:Y:S05]  /*8630*/  BRA `(.L_x_24) ;  /* 0xffffff9400407947 */ /* 0x000fea000383ffff */
.L_x_29:
[----:B0-----:R-:W-:-:S04]  /*8640*/  IMAD.U32 R20, RZ, RZ, UR12 ;  /* 0x0000000cff147e24 */ /* 0x001fc8000f8e00ff */
[----:B------:R0:W1:Y:S03]  /*8650*/  SYNCS.PHASECHK.TRANS64.TRYWAIT P1, [R20+URZ+0x8], R19 ;  /* 0x00000813140075a7 */ /* 0x000066000802017f */
[----:B-1----:R-:W-:Y:S05]  /*8660*/  @!P1 NANOSLEEP.SYNCS 0x989680 ;  /* 0x009896800000995d */ /* 0x002fea0003900000 */
[----:B------:R-:W1:Y:S02]  /*8670*/  @!P1 SYNCS.PHASECHK.TRANS64 P1, [R20+URZ+0x8], R19 ;  /* 0x00000813140095a7 */ /* 0x000e64000802007f */
[----:B-1----:R-:W-:Y:S05]  /*8680*/  @!P1 BRA `(.L_x_29) ;  /* 0xfffffffc00ec9947 */ /* 0x002fea000383ffff */
[----:B------:R-:W-:Y:S05]  /*8690*/  BRA `(.L_x_188) ;  /* 0xffffff9400f87947 */ /* 0x000fea000383ffff */
.L_x_160:
[----:B------:R-:W-:Y:S01]  /*86a0*/  BSSY B1, `(.L_x_189) ;  /* 0x0000006000017945 */ /* 0x000fe20003800000 */
[----:B------:R-:W-:-:S07]  /*86b0*/  IMAD.MOV.U32 R10, RZ, RZ, -0x1 ;  /* 0xffffffffff0a7424 */ /* 0x000fce00078e00ff */
[----:B------:R-:W-:Y:S05]  /*86c0*/  WARPSYNC.COLLECTIVE R10, `(.L_x_190) ;  /* 0x000000000a0c7348 */ /* 0x000fea0003c00000 */
[----:B------:R-:W-:Y:S02]  /*86d0*/  ELECT P1, UR62, PT ;  /* 0x00000000003e782f */ /* 0x000fe40003820000 */
[----:B------:R-:W-:Y:S01]  /*86e0*/  MOV R10, UR62 ;  /* 0x0000003e000a7c02 */ /* 0x000fe20008000f00 */
[----:B------:R-:W-:Y:S10]  /*86f0*/  ENDCOLLECTIVE ;  /* 0x000000000000791b */ /* 0x000ff40003800000 */
.L_x_190:
[----:B------:R-:W-:Y:S05]  /*8700*/  BSYNC B1 ;  /* 0x0000000000017941 */ /* 0x000fea0003800000 */
.L_x_189:
[----:B------:R-:W-:Y:S05]  /*8710*/  BRA `(.L_x_191) ;  /* 0xffffffe800e47947 */ /* 0x000fea000383ffff */
.L_x_163:
[----:B-1----:R1:W2:Y:S02]  /*8720*/  SYNCS.PHASECHK.TRANS64.TRYWAIT P1, [R20+URZ+0x58], R11 ;  /* 0x0000580b140075a7 */ /* 0x0022a4000802017f */
[----:B--2---:R-:W-:Y:S05]  /*8730*/  @!P1 NANOSLEEP.SYNCS 0x989680 ;  /* 0x009896800000995d */ /* 0x004fea0003900000 */
[----:B------:R-:W2:Y:S02]  /*8740*/  @!P1 SYNCS.PHASECHK.TRANS64 P1, [R20+URZ+0x58], R11 ;  /* 0x0000580b140095a7 */ /* 0x000ea4000802007f */
[----:B--2---:R-:W-:Y:S05]  /*8750*/  @!P1 BRA `(.L_x_163) ;  /* 0xfffffffc00f09947 */ /* 0x004fea000383ffff */
[----:B------:R-:W-:Y:S05]  /*8760*/  BRA `(.L_x_192) ;  /* 0xffffffec001c7947 */ /* 0x000fea000383ffff */
.L_x_172:
[----:B------:R-:W-:Y:S01]  /*8770*/  BSSY B0, `(.L_x_193) ;  /* 0x0000006000007945 */ /* 0x000fe20003800000 */
[----:B------:R-:W-:-:S07]  /*8780*/  IMAD.MOV.U32 R10, RZ, RZ, -0x1 ;  /* 0xffffffffff0a7424 */ /* 0x000fce00078e00ff */
[----:B------:R-:W-:Y:S05]  /*8790*/  WARPSYNC.COLLECTIVE R10, `(.L_x_194) ;  /* 0x000000000a0c7348 */ /* 0x000fea0003c00000 */
[----:B------:R-:W-:Y:S02]  /*87a0*/  ELECT P1, UR62, PT ;  /* 0x00000000003e782f */ /* 0x000fe40003820000 */
[----:B------:R-:W-:Y:S01]  /*87b0*/  MOV R10, UR62 ;  /* 0x0000003e000a7c02 */ /* 0x000fe20008000f00 */
[----:B------:R-:W-:Y:S10]  /*87c0*/  ENDCOLLECTIVE ;  /* 0x000000000000791b */ /* 0x000ff40003800000 */
.L_x_194:
[----:B------:R-:W-:Y:S05]  /*87d0*/  BSYNC B0 ;  /* 0x0000000000007941 */ /* 0x000fea0003800000 */
.L_x_193:
[----:B------:R-:W-:Y:S01]  /*87e0*/  PLOP3.LUT P0, PT, P1, PT, PT, 0x80, 0x0 ;  /* 0x000000000000781c */ /* 0x000fe20000f0f070 */
[----:B------:R-:W-:-:S12]  /*87f0*/  BRA `(.L_x_195) ;  /* 0xfffffff400b07947 */ /* 0x000fd8000383ffff */
.L_x_176:
[----:B0-----:R0:W1:Y:S02]  /*8800*/  SYNCS.PHASECHK.TRANS64.TRYWAIT P0, [R5+URZ], R2 ;  /* 0x00000002050075a7 */ /* 0x001064000800017f */
[----:B-1----:R-:W-:Y:S05]  /*8810*/  @!P0 NANOSLEEP.SYNCS 0x989680 ;  /* 0x009896800000895d */ /* 0x002fea0003900000 */
[----:B------:R-:W1:Y:S02]  /*8820*/  @!P0 SYNCS.PHASECHK.TRANS64 P0, [R5+URZ], R2 ;  /* 0x00000002050085a7 */ /* 0x000e64000800007f */
[----:B-1----:R-:W-:Y:S05]  /*8830*/  @!P0 BRA `(.L_x_176) ;  /* 0xfffffffc00f08947 */ /* 0x002fea000383ffff */
[----:B------:R-:W-:Y:S05]  /*8840*/  BRA `(.L_x_196) ;  /* 0xfffffff400f07947 */ /* 0x000fea000383ffff */
.L_x_177:
[----:B0-----:R0:W1:Y:S02]  /*8850*/  SYNCS.PHASECHK.TRANS64.TRYWAIT P0, [R7+URZ], R4 ;  /* 0x00000004070075a7 */ /* 0x001064000800017f */
[----:B-1----:R-:W-:Y:S05]  /*8860*/  @!P0 NANOSLEEP.SYNCS 0x989680 ;  /* 0x009896800000895d */ /* 0x002fea0003900000 */
[----:B------:R-:W1:Y:S02]  /*8870*/  @!P0 SYNCS.PHASECHK.TRANS64 P0, [R7+URZ], R4 ;  /* 0x00000004070085a7 */ /* 0x000e64000800007f */
[----:B-1----:R-:W-:Y:S05]  /*8880*/  @!P0 BRA `(.L_x_177) ;  /* 0xfffffffc00f08947 */ /* 0x002fea000383ffff */
[----:B------:R-:W-:Y:S05]  /*8890*/  BRA `(.L_x_197) ;  /* 0xfffffff800007947 */ /* 0x000fea000383ffff */
.L_x_178:
[----:B0-----:R0:W1:Y:S02]  /*88a0*/  SYNCS.PHASECHK.TRANS64.TRYWAIT P0, [R6+URZ], R5 ;  /* 0x00000005060075a7 */ /* 0x001064000800017f */
[----:B-1----:R-:W-:Y:S05]  /*88b0*/  @!P0 NANOSLEEP.SYNCS 0x989680 ;  /* 0x009896800000895d */ /* 0x002fea0003900000 */
[----:B------:R-:W1:Y:S02]  /*88c0*/  @!P0 SYNCS.PHASECHK.TRANS64 P0, [R6+URZ], R5 ;  /* 0x00000005060085a7 */ /* 0x000e64000800007f */
[----:B-1----:R-:W-:Y:S05]  /*88d0*/  @!P0 BRA `(.L_x_178) ;  /* 0xfffffffc00f08947 */ /* 0x002fea000383ffff */
[----:B------:R-:W-:Y:S05]  /*88e0*/  BRA `(.L_x_198) ;  /* 0xfffffff800107947 */ /* 0x000fea000383ffff */
.L_x_179:
[----:B0-----:R0:W1:Y:S02]  /*88f0*/  SYNCS.PHASECHK.TRANS64.TRYWAIT P0, [R9+URZ], R4 ;  /* 0x00000004090075a7 */ /* 0x001064000800017f */
[----:B-1----:R-:W-:Y:S05]  /*8900*/  @!P0 NANOSLEEP.SYNCS 0x989680 ;  /* 0x009896800000895d */ /* 0x002fea0003900000 */
[----:B------:R-:W1:Y:S02]  /*8910*/  @!P0 SYNCS.PHASECHK.TRANS64 P0, [R9+URZ], R4 ;  /* 0x00000004090085a7 */ /* 0x000e64000800007f */
[----:B-1----:R-:W-:Y:S05]  /*8920*/  @!P0 BRA `(.L_x_179) ;  /* 0xfffffffc00f08947 */ /* 0x002fea000383ffff */
[----:B------:R-:W-:Y:S05]  /*8930*/  BRA `(.L_x_199) ;  /* 0xfffffff800207947 */ /* 0x000fea000383ffff */
.L_x_180:
[----:B0-----:R0:W1:Y:S02]  /*8940*/  SYNCS.PHASECHK.TRANS64.TRYWAIT P0, [R6+URZ], R5 ;  /* 0x00000005060075a7 */ /* 0x001064000800017f */
[----:B-1----:R-:W-:Y:S05]  /*8950*/  @!P0 NANOSLEEP.SYNCS 0x989680 ;  /* 0x009896800000895d */ /* 0x002fea0003900000 */
[----:B------:R-:W1:Y:S02]  /*8960*/  @!P0 SYNCS.PHASECHK.TRANS64 P0, [R6+URZ], R5 ;  /* 0x00000005060085a7 */ /* 0x000e64000800007f */
[----:B-1----:R-:W-:Y:S05]  /*8970*/  @!P0 BRA `(.L_x_180) ;  /* 0xfffffffc00f08947 */ /* 0x002fea000383ffff */
[----:B------:R-:W-:Y:S05]  /*8980*/  BRA `(.L_x_200) ;  /* 0xfffffff800307947 */ /* 0x000fea000383ffff */
.L_x_181:
[----:B0-----:R0:W1:Y:S02]  /*8990*/  SYNCS.PHASECHK.TRANS64.TRYWAIT P0, [R9+URZ], R4 ;  /* 0x00000004090075a7 */ /* 0x001064000800017f */
[----:B-1----:R-:W-:Y:S05]  /*89a0*/  @!P0 NANOSLEEP.SYNCS 0x989680 ;  /* 0x009896800000895d */ /* 0x002fea0003900000 */
[----:B------:R-:W1:Y:S02]  /*89b0*/  @!P0 SYNCS.PHASECHK.TRANS64 P0, [R9+URZ], R4 ;  /* 0x00000004090085a7 */ /* 0x000e64000800007f */
[----:B-1----:R-:W-:Y:S05]  /*89c0*/  @!P0 BRA `(.L_x_181) ;  /* 0xfffffffc00f08947 */ /* 0x002fea000383ffff */
[----:B------:R-:W-:Y:S05]  /*89d0*/  BRA `(.L_x_201) ;  /* 0xfffffff800407947 */ /* 0x000fea000383ffff */
.L_x_182:
[----:B0-----:R0:W1:Y:S02]  /*89e0*/  SYNCS.PHASECHK.TRANS64.TRYWAIT P0, [R6+URZ], R5 ;  /* 0x00000005060075a7 */ /* 0x001064000800017f */
[----:B-1----:R-:W-:Y:S05]  /*89f0*/  @!P0 NANOSLEEP.SYNCS 0x989680 ;  /* 0x009896800000895d */ /* 0x002fea0003900000 */
[----:B------:R-:W1:Y:S02]  /*8a00*/  @!P0 SYNCS.PHASECHK.TRANS64 P0, [R6+URZ], R5 ;  /* 0x00000005060085a7 */ /* 0x000e64000800007f */
[----:B-1----:R-:W-:Y:S05]  /*8a10*/  @!P0 BRA `(.L_x_182) ;  /* 0xfffffffc00f08947 */ /* 0x002fea000383ffff */
[----:B------:R-:W-:Y:S05]  /*8a20*/  BRA `(.L_x_202) ;  /* 0xfffffff800507947 */ /* 0x000fea000383ffff */
.L_x_183:
[----:B0-----:R0:W1:Y:S02]  /*8a30*/  SYNCS.PHASECHK.TRANS64.TRYWAIT P0, [R9+URZ], R4 ;  /* 0x00000004090075a7 */ /* 0x001064000800017f */
[----:B-1----:R-:W-:Y:S05]  /*8a40*/  @!P0 NANOSLEEP.SYNCS 0x989680 ;  /* 0x009896800000895d */ /* 0x002fea0003900000 */
[----:B------:R-:W1:Y:S02]  /*8a50*/  @!P0 SYNCS.PHASECHK.TRANS64 P0, [R9+URZ], R4 ;  /* 0x00000004090085a7 */ /* 0x000e64000800007f */
[----:B-1----:R-:W-:Y:S05]  /*8a60*/  @!P0 BRA `(.L_x_183) ;  /* 0xfffffffc00f08947 */ /* 0x002fea000383ffff */
[----:B------:R-:W-:Y:S05]  /*8a70*/  BRA `(.L_x_203) ;  /* 0xfffffff800607947 */ /* 0x000fea000383ffff */
.L_x_184:
[----:B0-----:R0:W1:Y:S02]  /*8a80*/  SYNCS.PHASECHK.TRANS64.TRYWAIT P0, [R8+URZ], R5 ;  /* 0x00000005080075a7 */ /* 0x001064000800017f */
[----:B-1----:R-:W-:Y:S05]  /*8a90*/  @!P0 NANOSLEEP.SYNCS 0x989680 ;  /* 0x009896800000895d */ /* 0x002fea0003900000 */
[----:B------:R-:W1:Y:S02]  /*8aa0*/  @!P0 SYNCS.PHASECHK.TRANS64 P0, [R8+URZ], R5 ;  /* 0x00000005080085a7 */ /* 0x000e64000800007f */
[----:B-1----:R-:W-:Y:S05]  /*8ab0*/  @!P0 BRA `(.L_x_184) ;  /* 0xfffffffc00f08947 */ /* 0x002fea000383ffff */
[----:B------:R-:W-:Y:S05]  /*8ac0*/  BRA `(.L_x_204) ;  /* 0xfffffff800707947 */ /* 0x000fea000383ffff */
.L_x_185:
[----:B-1----:R1:W2:Y:S02]  /*8ad0*/  SYNCS.PHASECHK.TRANS64.TRYWAIT P0, [R11+URZ], R6 ;  /* 0x000000060b0075a7 */ /* 0x0022a4000800017f */
[----:B--2---:R-:W-:Y:S05]  /*8ae0*/  @!P0 NANOSLEEP.SYNCS 0x989680 ;  /* 0x009896800000895d */ /* 0x004fea0003900000 */
[----:B------:R-:W2:Y:S02]  /*8af0*/  @!P0 SYNCS.PHASECHK.TRANS64 P0, [R11+URZ], R6 ;  /* 0x000000060b0085a7 */ /* 0x000ea4000800007f */
[----:B--2---:R-:W-:Y:S05]  /*8b00*/  @!P0 BRA `(.L_x_185) ;  /* 0xfffffffc00f08947 */ /* 0x004fea000383ffff */
[----:B------:R-:W-:Y:S05]  /*8b10*/  BRA `(.L_x_205) ;  /* 0xfffffff800787947 */ /* 0x000fea000383ffff */
.L_x_206:
[----:B------:R-:W-:-:S00]  /*8b20*/  BRA `(.L_x_206) ;  /* 0xfffffffc00fc7947 */ /* 0x000fc0000383ffff */
[----:B------:R-:W-:-:S00]  /*8b30*/  NOP ;  /* 0x0000000000007918 */ /* 0x000fc00000000000 */
        /* <DEDUP_REMOVED lines=12> */
.L_x_207:


//--------------------- .nv.shared._ZN7cutlass13device_kernelINS_4gemm6kernel13GemmUniversalIN4cute5tupleIJiiiiEEENS1_10collective13CollectiveMmaINS1_40MainloopSm90TmaGmmaWarpSpecializedSparseILi11ENS5_IJNS4_1CILi1EEENSA_ILi2EEESB_EEENS1_32KernelTmaWarpSpecializedPingpongEEENS5_IJNSA_ILi64EEENSA_ILi128EEESG_EEENS_6half_tENS5_IJNS4_6LayoutINS5_IJiNS5_IJSC_iEEEiEEENS5_IJlNS5_IJSB_SC_EEElEEEEENSK_INS5_IJNS5_IJNS5_IJNSA_ILi8EEESC_NSA_ILi4EEEEEEiEEENS5_IJNS5_IJNSA_ILi16EEESC_SC_EEEiEEEiEEENS5_IJNS5_IJNS5_IJSG_SU_NSA_ILi1024EEEEEENSA_ILi4096EEEEEENS5_IJNS5_IJSB_NSA_ILi512EEENSA_ILi32EEEEEElEEElEEEEEEEESJ_NS5_IJlSB_lEEENS4_8TiledMMAINS4_8MMA_AtomIJNS4_4SM904GMMA6SPARSE27GMMA_64x128x32_F32F16F16_SSILNS1D_5MajorE0ELS1G_0ELNS1D_7ScaleInE1ELS1H_1ELNS1D_9SparseSelE0EEEEEENSK_INS5_IJSB_SB_SB_EEENS5_IJNSA_ILi0EEES1M_S1M_EEEEENS5_IJNS4_10UnderscoreES1P_S1P_EEEEENS4_23SM90_TMA_LOAD_MULTICASTENS4_14ComposedLayoutINS4_7SwizzleILi2ELi4ELi3EEENS4_25smem_sparse_ptr_flag_bitsILi2ELi16EEENSK_INS5_IJNS5_IJSB_SQ_EEENS5_IJSC_S13_EEEEEENS5_IJNS5_IJS1M_SG_EEESN_EEEEEEEvNS4_8identityENS4_13SM90_TMA_LOADENS1T_INS1U_ILi3ELi4ELi3EEENS4_18smem_ptr_flag_bitsILi16EEENSK_INS5_IJSQ_SG_EEENS5_IJSG_SB_EEEEEEEvS25_EENS_8epilogue10collective6detail29Sm90TmaWarpSpecializedAdapterINS2G_15DefaultEpilogueIfNS5_IJSB_llEEES2K_NS2F_6thread17LinearCombinationIfLi1EffLNS2L_9ScaleType4KindE0ELNS_15FloatRoundStyleE2EfEENS1_15EpilogueDefaultEEEEEvvEEEEvNT_6ParamsE --------------------------
	.section	.nv.shared._ZN7cutlass13device_kernelINS_4gemm6kernel13GemmUniversalIN4cute5tupleIJiiiiEEENS1_10collective13CollectiveMmaINS1_40MainloopSm90TmaGmmaWarpSpecializedSparseILi11ENS5_IJNS4_1CILi1EEENSA_ILi2EEESB_EEENS1_32KernelTmaWarpSpecializedPingpongEEENS5_IJNSA_ILi64EEENSA_ILi128EEESG_EEENS_6half_tENS5_IJNS4_6LayoutINS5_IJiNS5_IJSC_iEEEiEEENS5_IJlNS5_IJSB_SC_EEElEEEEENSK_INS5_IJNS5_IJNS5_IJNSA_ILi8EEESC_NSA_ILi4EEEEEEiEEENS5_IJNS5_IJNSA_ILi16EEESC_SC_EEEiEEEiEEENS5_IJNS5_IJNS5_IJSG_SU_NSA_ILi1024EEEEEENSA_ILi4096EEEEEENS5_IJNS5_IJSB_NSA_ILi512EEENSA_ILi32EEEEEElEEElEEEEEEEESJ_NS5_IJlSB_lEEENS4_8TiledMMAINS4_8MMA_AtomIJNS4_4SM904GMMA6SPARSE27GMMA_64x128x32_F32F16F16_SSILNS1D_5MajorE0ELS1G_0ELNS1D_7ScaleInE1ELS1H_1ELNS1D_9SparseSelE0EEEEEENSK_INS5_IJSB_SB_SB_EEENS5_IJNSA_ILi0EEES1M_S1M_EEEEENS5_IJNS4_10UnderscoreES1P_S1P_EEEEENS4_23SM90_TMA_LOAD_MULTICASTENS4_14ComposedLayoutINS4_7SwizzleILi2ELi4ELi3EEENS4_25smem_sparse_ptr_flag_bitsILi2ELi16EEENSK_INS5_IJNS5_IJSB_SQ_EEENS5_IJSC_S13_EEEEEENS5_IJNS5_IJS1M_SG_EEESN_EEEEEEEvNS4_8identityENS4_13SM90_TMA_LOADENS1T_INS1U_ILi3ELi4ELi3EEENS4_18smem_ptr_flag_bitsILi16EEENSK_INS5_IJSQ_SG_EEENS5_IJSG_SB_EEEEEEEvS25_EENS_8epilogue10collective6detail29Sm90TmaWarpSpecializedAdapterINS2G_15DefaultEpilogueIfNS5_IJSB_llEEES2K_NS2F_6thread17LinearCombinationIfLi1EffLNS2L_9ScaleType4KindE0ELNS_15FloatRoundStyleE2EfEENS1_15EpilogueDefaultEEEEEvvEEEEvNT_6ParamsE,"aw",@nobits
	.sectionflags	@""
	.align	16
	.zero		1024


//--------------------- .nv.shared.reserved.0     --------------------------
	.section	.nv.shared.reserved.0,"aw",@nobits
	.weak		__nv_reservedSMEM_offset_0_alias
	.size		__nv_reservedSMEM_offset_0_alias, 0, 0
	.other		__nv_reservedSMEM_offset_0_alias,@"STO_CUDA_RESERVED_SHARED STV_DEFAULT"
__nv_reservedSMEM_offset_0_alias:
	.zero		0


//--------------------- .nv.global                --------------------------
	.section	.nv.global,"aw",@nobits
.nv.global:
	.type		_ZN39_INTERNAL_203181e3_4_k_cu_240d8206_27004cute1_E,@object
	.size		_ZN39_INTERNAL_203181e3_4_k_cu_240d8206_27004cute1_E,(_ZN39_INTERNAL_203181e3_4_k_cu_240d8206_27004cuda3std3__45__cpo6cbeginE - _ZN39_INTERNAL_203181e3_4_k_cu_240d8206_27004cute1_E)
_ZN39_INTERNAL_203181e3_4_k_cu_240d8206_27004cute1_E:
	.zero		1
	.type		_ZN39_INTERNAL_203181e3_4_k_cu_240d8206_27004cuda3std3__45__cpo6cbeginE,@object
	.size		_ZN39_INTERNAL_203181e3_4_k_cu_240d8206_27004cuda3std3__45__cpo6cbeginE,(_ZN39_INTERNAL_203181e3_4_k_cu_240d8206_27004cuda3std3__48in_placeE - _ZN39_INTERNAL_203181e3_4_k_cu_240d8206_27004cuda3std3__45__cpo6cbeginE)
_ZN39_INTERNAL_203181e3_4_k_cu_240d8206_27004cuda3std3__45__cpo6cbeginE:
	.zero		1
	.type		_ZN39_INTERNAL_203181e3_4_k_cu_240d8206_27004cuda3std3__48in_placeE,@object
	.size		_ZN39_INTERNAL_203181e3_4_k_cu_240d8206_27004cuda3std3__48in_placeE,(_ZN39_INTERNAL_203181e3_4_k_cu_240d8206_27004cuda3std6ranges3__45__cpo9iter_moveE - _ZN39_INTERNAL_203181e3_4_k_cu_240d8206_27004cuda3std3__48in_placeE)
_ZN39_INTERNAL_203181e3_4_k_cu_240d8206_27004cuda3std3__48in_placeE:
	.zero		1
	.type		_ZN39_INTERNAL_203181e3_4_k_cu_240d8206_27004cuda3std6ranges3__45__cpo9iter_moveE,@object
	.size		_ZN39_INTERNAL_203181e3_4_k_cu_240d8206_27004cuda3std6ranges3__45__cpo9iter_moveE,(_ZN39_INTERNAL_203181e3_4_k_cu_240d8206_27004cuda3std3__45__cpo5beginE - _ZN39_INTERNAL_203181e3_4_k_cu_240d8206_27004cuda3std6ranges3__45__cpo9iter_moveE)
_ZN39_INTERNAL_203181e3_4_k_cu_240d8206_27004cuda3std6ranges3__45__cpo9iter_moveE:
	.zero		1
	.type		_ZN39_INTERNAL_203181e3_4_k_cu_240d8206_27004cuda3std3__45__cpo5beginE,@object
	.size		_ZN39_INTERNAL_203181e3_4_k_cu_240d8206_27004cuda3std3__45__cpo5beginE,(_ZN39_INTERNAL_203181e3_4_k_cu_240d8206_27004cuda3std3__441_GLOBAL__N__203181e3_4_k_cu_240d8206_27006ignoreE - _ZN39_INTERNAL_203181e3_4_k_cu_240d8206_27004cuda3std3__45__cpo5beginE)
_ZN39_INTERNAL_203181e3_4_k_cu_240d8206_27004cuda3std3__45__cpo5beginE:
	.zero		1
	.type		_ZN39_INTERNAL_203181e3_4_k_cu_240d8206_27004cuda3std3__441_GLOBAL__N__203181e3_4_k_cu_240d8206_27006ignoreE,@object
	.size		_ZN39_INTERNAL_203181e3_4_k_cu_240d8206_27004cuda3std3__441_GLOBAL__N__203181e3_4_k_cu_240d8206_27006ignoreE,(_ZN39_INTERNAL_203181e3_4_k_cu_240d8206_27004cute7productE - _ZN39_INTERNAL_203181e3_4_k_cu_240d8206_27004cuda3std3__441_GLOBAL__N__203181e3_4_k_cu_240d8206_27006ignoreE)
_ZN39_INTERNAL_203181e3_4_k_cu_240d8206_27004cuda3std3__441_GLOBAL__N__203181e3_4_k_cu_240d8206_27006ignoreE:
	.zero		1
	.type		_ZN39_INTERNAL_203181e3_4_k_cu_240d8206_27004cute7productE,@object
	.size		_ZN39_INTERNAL_203181e3_4_k_cu_240d8206_27004cute7productE,(_ZN39_INTERNAL_203181e3_4_k_cu_240d8206_27004cuda3std3__45__cpo3endE - _ZN39_INTERNAL_203181e3_4_k_cu_240d8206_27004cute7productE)
_ZN39_INTERNAL_203181e3_4_k_cu_240d8206_27004cute7productE:
	.zero		1
	.type		_ZN39_INTERNAL_203181e3_4_k_cu_240d8206_27004cuda3std3__45__cpo3endE,@object
	.size		_ZN39_INTERNAL_203181e3_4_k_cu_240d8206_27004cuda3std3__45__cpo3endE,(_ZN39_INTERNAL_203181e3_4_k_cu_240d8206_27004cuda3std3__419piecewise_constructE - _ZN39_INTERNAL_203181e3_4_k_cu_240d8206_27004cuda3std3__45__cpo3endE)
_ZN39_INTERNAL_203181e3_4_k_cu_240d8206_27004cuda3std3__45__cpo3endE:
	.zero		1
	.type		_ZN39_INTERNAL_203181e3_4_k_cu_240d8206_27004cuda3std3__419piecewise_constructE,@object
	.size		_ZN39_INTERNAL_203181e3_4_k_cu_240d8206_27004cuda3std3__419piecewise_constructE,(_ZN39_INTERNAL_203181e3_4_k_cu_240d8206_27004cuda3std3__45__cpo4cendE - _ZN39_INTERNAL_203181e3_4_k_cu_240d8206_27004cuda3std3__419piecewise_constructE)
_ZN39_INTERNAL_203181e3_4_k_cu_240d8206_27004cuda3std3__419piecewise_constructE:
	.zero		1
	.type		_ZN39_INTERNAL_203181e3_4_k_cu_240d8206_27004cuda3std3__45__cpo4cendE,@object
	.size		_ZN39_INTERNAL_203181e3_4_k_cu_240d8206_27004cuda3std3__45__cpo4cendE,(_ZN39_INTERNAL_203181e3_4_k_cu_240d8206_27004cuda3std6ranges3__45__cpo4swapE - _ZN39_INTERNAL_203181e3_4_k_cu_240d8206_27004cuda3std3__45__cpo4cendE)
_ZN39_INTERNAL_203181e3_4_k_cu_240d8206_27004cuda3std3__45__cpo4cendE:
	.zero		1
	.type		_ZN39_INTERNAL_203181e3_4_k_cu_240d8206_27004cuda3std6ranges3__45__cpo4swapE,@object
	.size		_ZN39_INTERNAL_203181e3_4_k_cu_240d8206_27004cuda3std6ranges3__45__cpo4swapE,(.L_7 - _ZN39_INTERNAL_203181e3_4_k_cu_240d8206_27004cuda3std6ranges3__45__cpo4swapE)
_ZN39_INTERNAL_203181e3_4_k_cu_240d8206_27004cuda3std6ranges3__45__cpo4swapE:
	.zero		1
.L_7:


//--------------------- .nv.constant0._ZN7cutlass13device_kernelINS_4gemm6kernel13GemmUniversalIN4cute5tupleIJiiiiEEENS1_10collective13CollectiveMmaINS1_40MainloopSm90TmaGmmaWarpSpecializedSparseILi11ENS5_IJNS4_1CILi1EEENSA_ILi2EEESB_EEENS1_32KernelTmaWarpSpecializedPingpongEEENS5_IJNSA_ILi64EEENSA_ILi128EEESG_EEENS_6half_tENS5_IJNS4_6LayoutINS5_IJiNS5_IJSC_iEEEiEEENS5_IJlNS5_IJSB_SC_EEElEEEEENSK_INS5_IJNS5_IJNS5_IJNSA_ILi8EEESC_NSA_ILi4EEEEEEiEEENS5_IJNS5_IJNSA_ILi16EEESC_SC_EEEiEEEiEEENS5_IJNS5_IJNS5_IJSG_SU_NSA_ILi1024EEEEEENSA_ILi4096EEEEEENS5_IJNS5_IJSB_NSA_ILi512EEENSA_ILi32EEEEEElEEElEEEEEEEESJ_NS5_IJlSB_lEEENS4_8TiledMMAINS4_8MMA_AtomIJNS4_4SM904GMMA6SPARSE27GMMA_64x128x32_F32F16F16_SSILNS1D_5MajorE0ELS1G_0ELNS1D_7ScaleInE1ELS1H_1ELNS1D_9SparseSelE0EEEEEENSK_INS5_IJSB_SB_SB_EEENS5_IJNSA_ILi0EEES1M_S1M_EEEEENS5_IJNS4_10UnderscoreES1P_S1P_EEEEENS4_23SM90_TMA_LOAD_MULTICASTENS4_14ComposedLayoutINS4_7SwizzleILi2ELi4ELi3EEENS4_25smem_sparse_ptr_flag_bitsILi2ELi16EEENSK_INS5_IJNS5_IJSB_SQ_EEENS5_IJSC_S13_EEEEEENS5_IJNS5_IJS1M_SG_EEESN_EEEEEEEvNS4_8identityENS4_13SM90_TMA_LOADENS1T_INS1U_ILi3ELi4ELi3EEENS4_18smem_ptr_flag_bitsILi16EEENSK_INS5_IJSQ_SG_EEENS5_IJSG_SB_EEEEEEEvS25_EENS_8epilogue10collective6detail29Sm90TmaWarpSpecializedAdapterINS2G_15DefaultEpilogueIfNS5_IJSB_llEEES2K_NS2F_6thread17LinearCombinationIfLi1EffLNS2L_9ScaleType4KindE0ELNS_15FloatRoundStyleE2EfEENS1_15EpilogueDefaultEEEEEvvEEEEvNT_6ParamsE --------------------------
	.section	.nv.constant0._ZN7cutlass13device_kernelINS_4gemm6kernel13GemmUniversalIN4cute5tupleIJiiiiEEENS1_10collective13CollectiveMmaINS1_40MainloopSm90TmaGmmaWarpSpecializedSparseILi11ENS5_IJNS4_1CILi1EEENSA_ILi2EEESB_EEENS1_32KernelTmaWarpSpecializedPingpongEEENS5_IJNSA_ILi64EEENSA_ILi128EEESG_EEENS_6half_tENS5_IJNS4_6LayoutINS5_IJiNS5_IJSC_iEEEiEEENS5_IJlNS5_IJSB_SC_EEElEEEEENSK_INS5_IJNS5_IJNS5_IJNSA_ILi8EEESC_NSA_ILi4EEEEEEiEEENS5_IJNS5_IJNSA_ILi16EEESC_SC_EEEiEEEiEEENS5_IJNS5_IJNS5_IJSG_SU_NSA_ILi1024EEEEEENSA_ILi4096EEEEEENS5_IJNS5_IJSB_NSA_ILi512EEENSA_ILi32EEEEEElEEElEEEEEEEESJ_NS5_IJlSB_lEEENS4_8TiledMMAINS4_8MMA_AtomIJNS4_4SM904GMMA6SPARSE27GMMA_64x128x32_F32F16F16_SSILNS1D_5MajorE0ELS1G_0ELNS1D_7ScaleInE1ELS1H_1ELNS1D_9SparseSelE0EEEEEENSK_INS5_IJSB_SB_SB_EEENS5_IJNSA_ILi0EEES1M_S1M_EEEEENS5_IJNS4_10UnderscoreES1P_S1P_EEEEENS4_23SM90_TMA_LOAD_MULTICASTENS4_14ComposedLayoutINS4_7SwizzleILi2ELi4ELi3EEENS4_25smem_sparse_ptr_flag_bitsILi2ELi16EEENSK_INS5_IJNS5_IJSB_SQ_EEENS5_IJSC_S13_EEEEEENS5_IJNS5_IJS1M_SG_EEESN_EEEEEEEvNS4_8identityENS4_13SM90_TMA_LOADENS1T_INS1U_ILi3ELi4ELi3EEENS4_18smem_ptr_flag_bitsILi16EEENSK_INS5_IJSQ_SG_EEENS5_IJSG_SB_EEEEEEEvS25_EENS_8epilogue10collective6detail29Sm90TmaWarpSpecializedAdapterINS2G_15DefaultEpilogueIfNS5_IJSB_llEEES2K_NS2F_6thread17LinearCombinationIfLi1EffLNS2L_9ScaleType4KindE0ELNS_15FloatRoundStyleE2EfEENS1_15EpilogueDefaultEEEEEvvEEEEvNT_6ParamsE,"a",@progbits
	.sectionflags	@""
	.align	4
.nv.constant0._ZN7cutlass13device_kernelINS_4gemm6kernel13GemmUniversalIN4cute5tupleIJiiiiEEENS1_10collective13CollectiveMmaINS1_40MainloopSm90TmaGmmaWarpSpecializedSparseILi11ENS5_IJNS4_1CILi1EEENSA_ILi2EEESB_EEENS1_32KernelTmaWarpSpecializedPingpongEEENS5_IJNSA_ILi64EEENSA_ILi128EEESG_EEENS_6half_tENS5_IJNS4_6LayoutINS5_IJiNS5_IJSC_iEEEiEEENS5_IJlNS5_IJSB_SC_EEElEEEEENSK_INS5_IJNS5_IJNS5_IJNSA_ILi8EEESC_NSA_ILi4EEEEEEiEEENS5_IJNS5_IJNSA_ILi16EEESC_SC_EEEiEEEiEEENS5_IJNS5_IJNS5_IJSG_SU_NSA_ILi1024EEEEEENSA_ILi4096EEEEEENS5_IJNS5_IJSB_NSA_ILi512EEENSA_ILi32EEEEEElEEElEEEEEEEESJ_NS5_IJlSB_lEEENS4_8TiledMMAINS4_8MMA_AtomIJNS4_4SM904GMMA6SPARSE27GMMA_64x128x32_F32F16F16_SSILNS1D_5MajorE0ELS1G_0ELNS1D_7ScaleInE1ELS1H_1ELNS1D_9SparseSelE0EEEEEENSK_INS5_IJSB_SB_SB_EEENS5_IJNSA_ILi0EEES1M_S1M_EEEEENS5_IJNS4_10UnderscoreES1P_S1P_EEEEENS4_23SM90_TMA_LOAD_MULTICASTENS4_14ComposedLayoutINS4_7SwizzleILi2ELi4ELi3EEENS4_25smem_sparse_ptr_flag_bitsILi2ELi16EEENSK_INS5_IJNS5_IJSB_SQ_EEENS5_IJSC_S13_EEEEEENS5_IJNS5_IJS1M_SG_EEESN_EEEEEEEvNS4_8identityENS4_13SM90_TMA_LOADENS1T_INS1U_ILi3ELi4ELi3EEENS4_18smem_ptr_flag_bitsILi16EEENSK_INS5_IJSQ_SG_EEENS5_IJSG_SB_EEEEEEEvS25_EENS_8epilogue10collective6detail29Sm90TmaWarpSpecializedAdapterINS2G_15DefaultEpilogueIfNS5_IJSB_llEEES2K_NS2F_6thread17LinearCombinationIfLi1EffLNS2L_9ScaleType4KindE0ELNS_15FloatRoundStyleE2EfEENS1_15EpilogueDefaultEEEEEvvEEEEvNT_6ParamsE:
	.zero		1920


//--------------------- SYMBOLS --------------------------

	.type		.nv.reservedSmem.offset0,@object
	.size		.nv.reservedSmem.offset0,0x4
